	.target	sm_100a

	.elftype	@"ET_EXEC"


//--------------------- .note.nv.tkinfo           --------------------------
	.section	.note.nv.tkinfo,"",@"SHT_NOTE"
	.sectionflags	@"SHF_NOTE_NV_TKINFO"
	.tkinfo
        /*0018*/ 	.word	0x00000002
        /*0030*/ 	.string	""
        /*0030*/ 	.string	"ptxas"
        /*0030*/ 	.string	"Cuda compilation tools, release 13.0, V13.0.88"
        /*0030*/ 	.string	"Build cuda_13.0.r13.0/compiler.36424714_0"
        /*0030*/ 	.string	"-arch sm_100a -m 64 "



//--------------------- .note.nv.cuinfo           --------------------------
	.section	.note.nv.cuinfo,"",@"SHT_NOTE"
	.sectionflags	@"SHF_NOTE_NV_CUINFO"
        /*0018*/ 	.short	0x0002
        /*001a*/ 	.short	0x0064
        /*001c*/ 	.short	0x0082
	.zero		2


//--------------------- .nv.info                  --------------------------
	.section	.nv.info,"",@"SHT_CUDA_INFO"
	.align	4


	//----- nvinfo : EIATTR_REGCOUNT
	.align		4
        /*0000*/ 	.byte	0x04, 0x2f
        /*0002*/ 	.short	(.L_19 - .L_18)
	.align		4
.L_18:
        /*0004*/ 	.word	index@(_ZN7cutlass13device_kernelINS_4gemm6kernel13GemmUniversalIN4cute5tupleIJiiiiEEENS1_10collective13CollectiveMmaINS1_35MainloopSm100TmaUmmaWarpSpecializedILi6ELi2ELi2ENS5_IJNS4_1CILi1EEESB_SB_EEEEENS5_IJNSA_ILi128EEENSA_ILi256EEENSA_ILi32EEEEEENS_6half_tENS5_IJlSB_lEEESI_NS5_IJSB_llEEENS4_8TiledMMAINS4_8MMA_AtomIJNS4_20SM100_MMA_F16BF16_SSISI_SI_fLi128ELi256ELNS4_4UMMA5MajorE0ELSP_1ELNSO_7ScaleInE0ELSQ_0EEEEEENS4_6LayoutISC_NS5_IJNSA_ILi0EEESU_SU_EEEEENS5_IJNS4_10UnderscoreESX_SX_EEEEENS4_13SM90_TMA_LOADENS4_14ComposedLayoutINS4_7SwizzleILi2ELi4ELi3EEENS4_18smem_ptr_flag_bitsILi16EEENST_INS5_IJNSA_ILi8EEESG_EEENS5_IJSG_SB_EEEEEEEvNS4_8identityES10_NS11_INS12_ILi3ELi4ELi3EEES15_NST_INS5_IJNSA_ILi64EEES16_EEENS5_IJSB_S1D_EEEEEEEvS1B_EENS_8epilogue10collective18CollectiveEpilogueINS1J_23Sm100TmaWarpSpecializedILi4ELi2ELi64ELb1ELb0EEEJSH_NS5_IJNST_ISE_SB_EENST_IS1D_SB_EEEEESI_SJ_SI_SJ_NS1J_6fusion15FusionCallbacksIS1N_NS1R_17LinearCombinationISI_fSI_fLNS_15FloatRoundStyleE2EEESH_S1Q_JEEENS4_5SM1004TMEM4LOAD26SM100_TMEM_LOAD_32dp32b64xES10_NS11_IS1C_S15_NST_INS5_IJS16_S1D_EEENS5_IJS1D_SB_EEEEEEENS4_39AutoVectorizingCopyWithAssumedAlignmentILi128EEENS4_14SM90_TMA_STOREES24_S26_S26_EEEvvEEEEvNT_6ParamsE)
        /*0008*/ 	.word	0x000000b9


	//----- nvinfo : EIATTR_FRAME_SIZE
	.align		4
.L_19:
        /*000c*/ 	.byte	0x04, 0x11
        /*000e*/ 	.short	(.L_21 - .L_20)
	.align		4
.L_20:
        /*0010*/ 	.word	index@($__internal_2_$__cuda_sm10x_tcgen05_guardrail_trap_unallocated_columns_being_dealloced)
        /*0014*/ 	.word	0x00000000


	//----- nvinfo : EIATTR_FRAME_SIZE
	.align		4
.L_21:
        /*0018*/ 	.byte	0x04, 0x11
        /*001a*/ 	.short	(.L_23 - .L_22)
	.align		4
.L_22:
        /*001c*/ 	.word	index@($__internal_1_$__cuda_sm10x_tcgen05_guardrail_trap_phase_invalid_during_alloc)
        /*0020*/ 	.word	0x00000000


	//----- nvinfo : EIATTR_FRAME_SIZE
	.align		4
.L_23:
        /*0024*/ 	.byte	0x04, 0x11
        /*0026*/ 	.short	(.L_25 - .L_24)
	.align		4
.L_24:
        /*0028*/ 	.word	index@($__internal_0_$__cuda_sm10x_tcgen05_guardrail_trap_col_being_dealloced_not_returned_by_alloc)
        /*002c*/ 	.word	0x00000000


	//----- nvinfo : EIATTR_FRAME_SIZE
	.align		4
.L_25:
        /*0030*/ 	.byte	0x04, 0x11
        /*0032*/ 	.short	(.L_27 - .L_26)
	.align		4
.L_26:
        /*0034*/ 	.word	index@(_ZN7cutlass13device_kernelINS_4gemm6kernel13GemmUniversalIN4cute5tupleIJiiiiEEENS1_10collective13CollectiveMmaINS1_35MainloopSm100TmaUmmaWarpSpecializedILi6ELi2ELi2ENS5_IJNS4_1CILi1EEESB_SB_EEEEENS5_IJNSA_ILi128EEENSA_ILi256EEENSA_ILi32EEEEEENS_6half_tENS5_IJlSB_lEEESI_NS5_IJSB_llEEENS4_8TiledMMAINS4_8MMA_AtomIJNS4_20SM100_MMA_F16BF16_SSISI_SI_fLi128ELi256ELNS4_4UMMA5MajorE0ELSP_1ELNSO_7ScaleInE0ELSQ_0EEEEEENS4_6LayoutISC_NS5_IJNSA_ILi0EEESU_SU_EEEEENS5_IJNS4_10UnderscoreESX_SX_EEEEENS4_13SM90_TMA_LOADENS4_14ComposedLayoutINS4_7SwizzleILi2ELi4ELi3EEENS4_18smem_ptr_flag_bitsILi16EEENST_INS5_IJNSA_ILi8EEESG_EEENS5_IJSG_SB_EEEEEEEvNS4_8identityES10_NS11_INS12_ILi3ELi4ELi3EEES15_NST_INS5_IJNSA_ILi64EEES16_EEENS5_IJSB_S1D_EEEEEEEvS1B_EENS_8epilogue10collective18CollectiveEpilogueINS1J_23Sm100TmaWarpSpecializedILi4ELi2ELi64ELb1ELb0EEEJSH_NS5_IJNST_ISE_SB_EENST_IS1D_SB_EEEEESI_SJ_SI_SJ_NS1J_6fusion15FusionCallbacksIS1N_NS1R_17LinearCombinationISI_fSI_fLNS_15FloatRoundStyleE2EEESH_S1Q_JEEENS4_5SM1004TMEM4LOAD26SM100_TMEM_LOAD_32dp32b64xES10_NS11_IS1C_S15_NST_INS5_IJS16_S1D_EEENS5_IJS1D_SB_EEEEEEENS4_39AutoVectorizingCopyWithAssumedAlignmentILi128EEENS4_14SM90_TMA_STOREES24_S26_S26_EEEvvEEEEvNT_6ParamsE)
        /*0038*/ 	.word	0x00000000


	//----- nvinfo : EIATTR_MIN_STACK_SIZE
	.align		4
.L_27:
        /*003c*/ 	.byte	0x04, 0x12
        /*003e*/ 	.short	(.L_29 - .L_28)
	.align		4
.L_28:
        /*0040*/ 	.word	index@(_ZN7cutlass13device_kernelINS_4gemm6kernel13GemmUniversalIN4cute5tupleIJiiiiEEENS1_10collective13CollectiveMmaINS1_35MainloopSm100TmaUmmaWarpSpecializedILi6ELi2ELi2ENS5_IJNS4_1CILi1EEESB_SB_EEEEENS5_IJNSA_ILi128EEENSA_ILi256EEENSA_ILi32EEEEEENS_6half_tENS5_IJlSB_lEEESI_NS5_IJSB_llEEENS4_8TiledMMAINS4_8MMA_AtomIJNS4_20SM100_MMA_F16BF16_SSISI_SI_fLi128ELi256ELNS4_4UMMA5MajorE0ELSP_1ELNSO_7ScaleInE0ELSQ_0EEEEEENS4_6LayoutISC_NS5_IJNSA_ILi0EEESU_SU_EEEEENS5_IJNS4_10UnderscoreESX_SX_EEEEENS4_13SM90_TMA_LOADENS4_14ComposedLayoutINS4_7SwizzleILi2ELi4ELi3EEENS4_18smem_ptr_flag_bitsILi16EEENST_INS5_IJNSA_ILi8EEESG_EEENS5_IJSG_SB_EEEEEEEvNS4_8identityES10_NS11_INS12_ILi3ELi4ELi3EEES15_NST_INS5_IJNSA_ILi64EEES16_EEENS5_IJSB_S1D_EEEEEEEvS1B_EENS_8epilogue10collective18CollectiveEpilogueINS1J_23Sm100TmaWarpSpecializedILi4ELi2ELi64ELb1ELb0EEEJSH_NS5_IJNST_ISE_SB_EENST_IS1D_SB_EEEEESI_SJ_SI_SJ_NS1J_6fusion15FusionCallbacksIS1N_NS1R_17LinearCombinationISI_fSI_fLNS_15FloatRoundStyleE2EEESH_S1Q_JEEENS4_5SM1004TMEM4LOAD26SM100_TMEM_LOAD_32dp32b64xES10_NS11_IS1C_S15_NST_INS5_IJS16_S1D_EEENS5_IJS1D_SB_EEEEEEENS4_39AutoVectorizingCopyWithAssumedAlignmentILi128EEENS4_14SM90_TMA_STOREES24_S26_S26_EEEvvEEEEvNT_6ParamsE)
        /*0044*/ 	.word	0x00000000
.L_29:


//--------------------- .nv.compat                --------------------------
	.section	.nv.compat,"",@"SHT_CUDA_COMPAT_INFO"
	.align	4
        /*0000*/ 	.byte	0x02, 0x09, 0x01, 0x00, 0x02, 0x02, 0x02, 0x00, 0x02, 0x05, 0x05, 0x00, 0x03, 0x07, 0x01, 0x01
        /*0010*/ 	.byte	0x02, 0x03, 0x01, 0x00, 0x02, 0x06, 0x01, 0x00, 0x04, 0x0b, 0x08, 0x00, 0x09, 0x00, 0x00, 0x00
        /*0020*/ 	.byte	0x00, 0x00, 0x00, 0x00


//--------------------- .nv.info._ZN7cutlass13device_kernelINS_4gemm6kernel13GemmUniversalIN4cute5tupleIJiiiiEEENS1_10collective13CollectiveMmaINS1_35MainloopSm100TmaUmmaWarpSpecializedILi6ELi2ELi2ENS5_IJNS4_1CILi1EEESB_SB_EEEEENS5_IJNSA_ILi128EEENSA_ILi256EEENSA_ILi32EEEEEENS_6half_tENS5_IJlSB_lEEESI_NS5_IJSB_llEEENS4_8TiledMMAINS4_8MMA_AtomIJNS4_20SM100_MMA_F16BF16_SSISI_SI_fLi128ELi256ELNS4_4UMMA5MajorE0ELSP_1ELNSO_7ScaleInE0ELSQ_0EEEEEENS4_6LayoutISC_NS5_IJNSA_ILi0EEESU_SU_EEEEENS5_IJNS4_10UnderscoreESX_SX_EEEEENS4_13SM90_TMA_LOADENS4_14ComposedLayoutINS4_7SwizzleILi2ELi4ELi3EEENS4_18smem_ptr_flag_bitsILi16EEENST_INS5_IJNSA_ILi8EEESG_EEENS5_IJSG_SB_EEEEEEEvNS4_8identityES10_NS11_INS12_ILi3ELi4ELi3EEES15_NST_INS5_IJNSA_ILi64EEES16_EEENS5_IJSB_S1D_EEEEEEEvS1B_EENS_8epilogue10collective18CollectiveEpilogueINS1J_23Sm100TmaWarpSpecializedILi4ELi2ELi64ELb1ELb0EEEJSH_NS5_IJNST_ISE_SB_EENST_IS1D_SB_EEEEESI_SJ_SI_SJ_NS1J_6fusion15FusionCallbacksIS1N_NS1R_17LinearCombinationISI_fSI_fLNS_15FloatRoundStyleE2EEESH_S1Q_JEEENS4_5SM1004TMEM4LOAD26SM100_TMEM_LOAD_32dp32b64xES10_NS11_IS1C_S15_NST_INS5_IJS16_S1D_EEENS5_IJS1D_SB_EEEEEEENS4_39AutoVectorizingCopyWithAssumedAlignmentILi128EEENS4_14SM90_TMA_STOREES24_S26_S26_EEEvvEEEEvNT_6ParamsE --------------------------
	.section	.nv.info._ZN7cutlass13device_kernelINS_4gemm6kernel13GemmUniversalIN4cute5tupleIJiiiiEEENS1_10collective13CollectiveMmaINS1_35MainloopSm100TmaUmmaWarpSpecializedILi6ELi2ELi2ENS5_IJNS4_1CILi1EEESB_SB_EEEEENS5_IJNSA_ILi128EEENSA_ILi256EEENSA_ILi32EEEEEENS_6half_tENS5_IJlSB_lEEESI_NS5_IJSB_llEEENS4_8TiledMMAINS4_8MMA_AtomIJNS4_20SM100_MMA_F16BF16_SSISI_SI_fLi128ELi256ELNS4_4UMMA5MajorE0ELSP_1ELNSO_7ScaleInE0ELSQ_0EEEEEENS4_6LayoutISC_NS5_IJNSA_ILi0EEESU_SU_EEEEENS5_IJNS4_10UnderscoreESX_SX_EEEEENS4_13SM90_TMA_LOADENS4_14ComposedLayoutINS4_7SwizzleILi2ELi4ELi3EEENS4_18smem_ptr_flag_bitsILi16EEENST_INS5_IJNSA_ILi8EEESG_EEENS5_IJSG_SB_EEEEEEEvNS4_8identityES10_NS11_INS12_ILi3ELi4ELi3EEES15_NST_INS5_IJNSA_ILi64EEES16_EEENS5_IJSB_S1D_EEEEEEEvS1B_EENS_8epilogue10collective18CollectiveEpilogueINS1J_23Sm100TmaWarpSpecializedILi4ELi2ELi64ELb1ELb0EEEJSH_NS5_IJNST_ISE_SB_EENST_IS1D_SB_EEEEESI_SJ_SI_SJ_NS1J_6fusion15FusionCallbacksIS1N_NS1R_17LinearCombinationISI_fSI_fLNS_15FloatRoundStyleE2EEESH_S1Q_JEEENS4_5SM1004TMEM4LOAD26SM100_TMEM_LOAD_32dp32b64xES10_NS11_IS1C_S15_NST_INS5_IJS16_S1D_EEENS5_IJS1D_SB_EEEEEEENS4_39AutoVectorizingCopyWithAssumedAlignmentILi128EEENS4_14SM90_TMA_STOREES24_S26_S26_EEEvvEEEEvNT_6ParamsE,"",@"SHT_CUDA_INFO"
	.sectionflags	@""
	.align	4


	//----- nvinfo : EIATTR_CUDA_API_VERSION
	.align		4
        /*0000*/ 	.byte	0x04, 0x37
        /*0002*/ 	.short	(.L_31 - .L_30)
.L_30:
        /*0004*/ 	.word	0x00000082


	//----- nvinfo : EIATTR_KPARAM_INFO
	.align		4
.L_31:
        /*0008*/ 	.byte	0x04, 0x17
        /*000a*/ 	.short	(.L_33 - .L_32)
.L_32:
        /*000c*/ 	.word	0x00000000
        /*0010*/ 	.short	0x0000
        /*0012*/ 	.short	0x0000
        /*0014*/ 	.byte	0x00, 0xf0, 0x01, 0x20


	//----- nvinfo : EIATTR_AT_ENTRY_FRAGMENTS
	.align		4
.L_33:
        /*0018*/ 	.byte	0x04, 0x4f
        /*001a*/ 	.short	(.L_35 - .L_34)


	//   ....[0]....
.L_34:
        /*001c*/ 	.word	0x00000006


	//----- nvinfo : EIATTR_RESERVED_SMEM_USED
	.align		4
.L_35:
        /*0020*/ 	.byte	0x01, 0x41
	.zero		2


	//----- nvinfo : EIATTR_SPARSE_MMA_MASK
	.align		4
        /*0024*/ 	.byte	0x03, 0x50
        /*0026*/ 	.short	0x0000


	//----- nvinfo : EIATTR_TCGEN05_1CTA_USED
	.align		4
        /*0028*/ 	.byte	0x01, 0x51
	.zero		2


	//----- nvinfo : EIATTR_MAXREG_COUNT
	.align		4
        /*002c*/ 	.byte	0x03, 0x1b
        /*002e*/ 	.short	0x00ff


	//----- nvinfo : EIATTR_NUM_BARRIERS
	.align		4
        /*0030*/ 	.byte	0x02, 0x4c
        /*0032*/ 	.byte	0x07
	.zero		1


	//----- nvinfo : EIATTR_EXTERNS
	.align		4
        /*0034*/ 	.byte	0x04, 0x0f
        /*0036*/ 	.short	(.L_37 - .L_36)


	//   ....[0]....
	.align		4
.L_36:
        /*0038*/ 	.word	index@(__assertfail)


	//----- nvinfo : EIATTR_MERCURY_ISA_VERSION
	.align		4
.L_37:
        /*003c*/ 	.byte	0x03, 0x5f
        /*003e*/ 	.short	0x0101


	//----- nvinfo : EIATTR_INT_WARP_WIDE_INSTR_OFFSETS
	.align		4
        /*0040*/ 	.byte	0x04, 0x31
        /*0042*/ 	.short	(.L_39 - .L_38)


	//   ....[0]....
.L_38:
        /*0044*/ 	.word	0x00002010


	//   ....[1]....
        /*0048*/ 	.word	0x00003980


	//   ....[2]....
        /*004c*/ 	.word	0x000039a0


	//   ....[3]....
        /*0050*/ 	.word	0x000039d0


	//   ....[4]....
        /*0054*/ 	.word	0x00004310


	//   ....[5]....
        /*0058*/ 	.word	0x00004380


	//   ....[6]....
        /*005c*/ 	.word	0x00004470


	//   ....[7]....
        /*0060*/ 	.word	0x000044f0


	//   ....[8]....
        /*0064*/ 	.word	0x00004600


	//   ....[9]....
        /*0068*/ 	.word	0x00004690


	//   ....[10]....
        /*006c*/ 	.word	0x00004870


	//   ....[11]....
        /*0070*/ 	.word	0x000049d0


	//----- nvinfo : EIATTR_COOP_GROUP_MASK_REGIDS
	.align		4
.L_39:
        /*0074*/ 	.byte	0x04, 0x29
        /*0076*/ 	.short	(.L_41 - .L_40)


	//   ....[0]....
.L_40:
        /*0078*/ 	.word	0xffffffff


	//   ....[1]....
        /*007c*/ 	.word	0xffffffff


	//   ....[2]....
        /*0080*/ 	.word	0xffffffff


	//   ....[3]....
        /*0084*/ 	.word	0xffffffff


	//   ....[4]....
        /*0088*/ 	.word	0xffffffff


	//   ....[5]....
        /*008c*/ 	.word	0xffffffff


	//   ....[6]....
        /*0090*/ 	.word	0xffffffff


	//   ....[7]....
        /*0094*/ 	.word	0xffffffff


	//   ....[8]....
        /*0098*/ 	.word	0xffffffff


	//   ....[9]....
        /*009c*/ 	.word	0xffffffff


	//   ....[10]....
        /*00a0*/ 	.word	0xffffffff


	//   ....[11]....
        /*00a4*/ 	.word	0xffffffff


	//   ....[12]....
        /*00a8*/ 	.word	0xffffffff


	//----- nvinfo : EIATTR_COOP_GROUP_INSTR_OFFSETS
	.align		4
.L_41:
        /*00ac*/ 	.byte	0x04, 0x28
        /*00ae*/ 	.short	(.L_43 - .L_42)


	//   ....[0]....
.L_42:
        /*00b0*/ 	.word	0x00000090


	//   ....[1]....
        /*00b4*/ 	.word	0x000004d0


	//   ....[2]....
        /*00b8*/ 	.word	0x00000680


	//   ....[3]....
        /*00bc*/ 	.word	0x00000820


	//   ....[4]....
        /*00c0*/ 	.word	0x00000920


	//   ....[5]....
        /*00c4*/ 	.word	0x00000a90


	//   ....[6]....
        /*00c8*/ 	.word	0x00000bf0


	//   ....[7]....
        /*00cc*/ 	.word	0x00001ef0


	//   ....[8]....
        /*00d0*/ 	.word	0x00002df0


	//   ....[9]....
        /*00d4*/ 	.word	0x00003000


	//   ....[10]....
        /*00d8*/ 	.word	0x00003030


	//   ....[11]....
        /*00dc*/ 	.word	0x00003860


	//   ....[12]....
        /*00e0*/ 	.word	0x00003a90


	//----- nvinfo : EIATTR_VRC_CTA_INIT_COUNT
	.align		4
.L_43:
        /*00e4*/ 	.byte	0x02, 0x4a
        /*00e6*/ 	.byte	0x80
	.zero		1


	//----- nvinfo : EIATTR_SYSCALL_OFFSETS
	.align		4
        /*00e8*/ 	.byte	0x04, 0x46
        /*00ea*/ 	.short	(.L_45 - .L_44)


	//   ....[0]....
.L_44:
        /*00ec*/ 	.word	0x00005480


	//   ....[1]....
        /*00f0*/ 	.word	0x00005570


	//   ....[2]....
        /*00f4*/ 	.word	0x00005ee0


	//   ....[3]....
        /*00f8*/ 	.word	0x000073a0


	//   ....[4]....
        /*00fc*/ 	.word	0x000087c0


	//   ....[5]....
        /*0100*/ 	.word	0x00009bd0


	//----- nvinfo : EIATTR_MBARRIER_INSTR_OFFSETS
	.align		4
.L_45:
        /*0104*/ 	.byte	0x04, 0x39
        /*0106*/ 	.short	(.L_47 - .L_46)


	//   ....[0]....
.L_46:
        /*0108*/ 	.word	0x000005b0
        /*010c*/ 	.word	0x000000ff
        /*0110*/ 	.word	0x00000000
        /*0114*/ 	.short	0x0100
        /*0116*/ 	.byte	0x05
	.zero		1


	//   ....[1]....
        /*0118*/ 	.word	0x000005c0
        /*011c*/ 	.word	0x000000ff
        /*0120*/ 	.word	0x00000030
        /*0124*/ 	.short	0x0100
        /*0126*/ 	.byte	0x05
	.zero		1


	//   ....[2]....
        /*0128*/ 	.word	0x000005d0
        /*012c*/ 	.word	0x000000ff
        /*0130*/ 	.word	0x00000008
        /*0134*/ 	.short	0x0100
        /*0136*/ 	.byte	0x05
	.zero		1


	//   ....[3]....
        /*0138*/ 	.word	0x000005e0
        /*013c*/ 	.word	0x000000ff
        /*0140*/ 	.word	0x00000038
        /*0144*/ 	.short	0x0100
        /*0146*/ 	.byte	0x05
	.zero		1


	//   ....[4]....
        /*0148*/ 	.word	0x000005f0
        /*014c*/ 	.word	0x000000ff
        /*0150*/ 	.word	0x00000010
        /*0154*/ 	.short	0x0100
        /*0156*/ 	.byte	0x05
	.zero		1


	//   ....[5]....
        /*0158*/ 	.word	0x00000600
        /*015c*/ 	.word	0x000000ff
        /*0160*/ 	.word	0x00000040
        /*0164*/ 	.short	0x0100
        /*0166*/ 	.byte	0x05
	.zero		1


	//   ....[6]....
        /*0168*/ 	.word	0x00000610
        /*016c*/ 	.word	0x000000ff
        /*0170*/ 	.word	0x00000018
        /*0174*/ 	.short	0x0100
        /*0176*/ 	.byte	0x05
	.zero		1


	//   ....[7]....
        /*0178*/ 	.word	0x00000620
        /*017c*/ 	.word	0x000000ff
        /*0180*/ 	.word	0x00000048
        /*0184*/ 	.short	0x0100
        /*0186*/ 	.byte	0x05
	.zero		1


	//   ....[8]....
        /*0188*/ 	.word	0x00000630
        /*018c*/ 	.word	0x000000ff
        /*0190*/ 	.word	0x00000020
        /*0194*/ 	.short	0x0100
        /*0196*/ 	.byte	0x05
	.zero		1


	//   ....[9]....
        /*0198*/ 	.word	0x00000640
        /*019c*/ 	.word	0x000000ff
        /*01a0*/ 	.word	0x00000050
        /*01a4*/ 	.short	0x0100
        /*01a6*/ 	.byte	0x05
	.zero		1


	//   ....[10]....
        /*01a8*/ 	.word	0x00000650
        /*01ac*/ 	.word	0x000000ff
        /*01b0*/ 	.word	0x00000028
        /*01b4*/ 	.short	0x0100
        /*01b6*/ 	.byte	0x05
	.zero		1


	//   ....[11]....
        /*01b8*/ 	.word	0x00000660
        /*01bc*/ 	.word	0x000000ff
        /*01c0*/ 	.word	0x00000058
        /*01c4*/ 	.short	0x0100
        /*01c6*/ 	.byte	0x05
	.zero		1


	//   ....[12]....
        /*01c8*/ 	.word	0x00000790
        /*01cc*/ 	.word	0x000000ff
        /*01d0*/ 	.word	0x00000060
        /*01d4*/ 	.short	0x0100
        /*01d6*/ 	.byte	0x07
	.zero		1


	//   ....[13]....
        /*01d8*/ 	.word	0x000007a0
        /*01dc*/ 	.word	0x000000ff
        /*01e0*/ 	.word	0x00000080
        /*01e4*/ 	.short	0x0100
        /*01e6*/ 	.byte	0x07
	.zero		1


	//   ....[14]....
        /*01e8*/ 	.word	0x000007b0
        /*01ec*/ 	.word	0x000000ff
        /*01f0*/ 	.word	0x00000068
        /*01f4*/ 	.short	0x0100
        /*01f6*/ 	.byte	0x07
	.zero		1


	//   ....[15]....
        /*01f8*/ 	.word	0x000007c0
        /*01fc*/ 	.word	0x000000ff
        /*0200*/ 	.word	0x00000088
        /*0204*/ 	.short	0x0100
        /*0206*/ 	.byte	0x07
	.zero		1


	//   ....[16]....
        /*0208*/ 	.word	0x000007d0
        /*020c*/ 	.word	0x000000ff
        /*0210*/ 	.word	0x00000070
        /*0214*/ 	.short	0x0100
        /*0216*/ 	.byte	0x07
	.zero		1


	//   ....[17]....
        /*0218*/ 	.word	0x000007e0
        /*021c*/ 	.word	0x000000ff
        /*0220*/ 	.word	0x00000090
        /*0224*/ 	.short	0x0100
        /*0226*/ 	.byte	0x07
	.zero		1


	//   ....[18]....
        /*0228*/ 	.word	0x000007f0
        /*022c*/ 	.word	0x000000ff
        /*0230*/ 	.word	0x00000078
        /*0234*/ 	.short	0x0100
        /*0236*/ 	.byte	0x07
	.zero		1


	//   ....[19]....
        /*0238*/ 	.word	0x00000800
        /*023c*/ 	.word	0x000000ff
        /*0240*/ 	.word	0x00000098
        /*0244*/ 	.short	0x0100
        /*0246*/ 	.byte	0x07
	.zero		1


	//   ....[20]....
        /*0248*/ 	.word	0x000008f0
        /*024c*/ 	.word	0x000000ff
        /*0250*/ 	.word	0x000000a0
        /*0254*/ 	.short	0x0100
        /*0256*/ 	.byte	0x05
	.zero		1


	//   ....[21]....
        /*0258*/ 	.word	0x00000900
        /*025c*/ 	.word	0x000000ff
        /*0260*/ 	.word	0x000000a8
        /*0264*/ 	.short	0x0100
        /*0266*/ 	.byte	0x05
	.zero		1


	//   ....[22]....
        /*0268*/ 	.word	0x00000a40
        /*026c*/ 	.word	0x000000ff
        /*0270*/ 	.word	0x000000b0
        /*0274*/ 	.short	0x0100
        /*0276*/ 	.byte	0x05
	.zero		1


	//   ....[23]....
        /*0278*/ 	.word	0x00000a50
        /*027c*/ 	.word	0x000000ff
        /*0280*/ 	.word	0x000000c0
        /*0284*/ 	.short	0x0100
        /*0286*/ 	.byte	0x05
	.zero		1


	//   ....[24]....
        /*0288*/ 	.word	0x00000a60
        /*028c*/ 	.word	0x000000ff
        /*0290*/ 	.word	0x000000b8
        /*0294*/ 	.short	0x0100
        /*0296*/ 	.byte	0x05
	.zero		1


	//   ....[25]....
        /*0298*/ 	.word	0x00000a70
        /*029c*/ 	.word	0x000000ff
        /*02a0*/ 	.word	0x000000c8
        /*02a4*/ 	.short	0x0100
        /*02a6*/ 	.byte	0x05
	.zero		1


	//   ....[26]....
        /*02a8*/ 	.word	0x00000ba0
        /*02ac*/ 	.word	0x000000ff
        /*02b0*/ 	.word	0x000000d0
        /*02b4*/ 	.short	0x0100
        /*02b6*/ 	.byte	0x07
	.zero		1


	//   ....[27]....
        /*02b8*/ 	.word	0x00000bb0
        /*02bc*/ 	.word	0x000000ff
        /*02c0*/ 	.word	0x000000e0
        /*02c4*/ 	.short	0x0100
        /*02c6*/ 	.byte	0x07
	.zero		1


	//   ....[28]....
        /*02c8*/ 	.word	0x00000bc0
        /*02cc*/ 	.word	0x000000ff
        /*02d0*/ 	.word	0x000000d8
        /*02d4*/ 	.short	0x0100
        /*02d6*/ 	.byte	0x07
	.zero		1


	//   ....[29]....
        /*02d8*/ 	.word	0x00000bd0
        /*02dc*/ 	.word	0x000000ff
        /*02e0*/ 	.word	0x000000e8
        /*02e4*/ 	.short	0x0100
        /*02e6*/ 	.byte	0x07
	.zero		1


	//   ....[30]....
        /*02e8*/ 	.word	0x00000cc0
        /*02ec*/ 	.word	0x000000ff
        /*02f0*/ 	.word	0x000000f0
        /*02f4*/ 	.short	0x0100
        /*02f6*/ 	.byte	0x05
	.zero		1


	//   ....[31]....
        /*02f8*/ 	.word	0x00000cd0
        /*02fc*/ 	.word	0x000000ff
        /*0300*/ 	.word	0x00000100
        /*0304*/ 	.short	0x0100
        /*0306*/ 	.byte	0x05
	.zero		1


	//   ....[32]....
        /*0308*/ 	.word	0x00000ce0
        /*030c*/ 	.word	0x000000ff
        /*0310*/ 	.word	0x000000f8
        /*0314*/ 	.short	0x0100
        /*0316*/ 	.byte	0x05
	.zero		1


	//   ....[33]....
        /*0318*/ 	.word	0x00000cf0
        /*031c*/ 	.word	0x000000ff
        /*0320*/ 	.word	0x00000108
        /*0324*/ 	.short	0x0100
        /*0326*/ 	.byte	0x05
	.zero		1


	//   ....[34]....
        /*0328*/ 	.word	0x000015d0
        /*032c*/ 	.word	0x00000003
        /*0330*/ 	.word	0x00000100
        /*0334*/ 	.short	0x010a
        /*0336*/ 	.byte	0xff
	.zero		1


	//   ....[35]....
        /*0338*/ 	.word	0x00001600
        /*033c*/ 	.word	0x00000003
        /*0340*/ 	.word	0x000000f0
        /*0344*/ 	.short	0x0101
        /*0346*/ 	.byte	0xff
	.zero		1


	//   ....[36]....
        /*0348*/ 	.word	0x000016d0
        /*034c*/ 	.word	0x000000ff
        /*0350*/ 	.word	0x00000030
        /*0354*/ 	.short	0x010a
        /*0356*/ 	.byte	0x08
	.zero		1


	//   ....[37]....
        /*0358*/ 	.word	0x000017a0
        /*035c*/ 	.word	0x000000ff
        /*0360*/ 	.word	0x00000030
        /*0364*/ 	.short	0x010a
        /*0366*/ 	.byte	0x29
	.zero		1


	//   ....[38]....
        /*0368*/ 	.word	0x000018f0
        /*036c*/ 	.word	0x000000ff
        /*0370*/ 	.word	0x00000030
        /*0374*/ 	.short	0x010a
        /*0376*/ 	.byte	0x08
	.zero		1


	//   ....[39]....
        /*0378*/ 	.word	0x00001af0
        /*037c*/ 	.word	0x000000ff
        /*0380*/ 	.word	0x000000a8
        /*0384*/ 	.short	0x0101
        /*0386*/ 	.byte	0x04
	.zero		1


	//   ....[40]....
        /*0388*/ 	.word	0x00001b10
        /*038c*/ 	.word	0x000000ff
        /*0390*/ 	.word	0x00000030
        /*0394*/ 	.short	0x010a
        /*0396*/ 	.byte	0x08
	.zero		1


	//   ....[41]....
        /*0398*/ 	.word	0x00001bc0
        /*039c*/ 	.word	0x000000ff
        /*03a0*/ 	.word	0x00000030
        /*03a4*/ 	.short	0x010a
        /*03a6*/ 	.byte	0x29
	.zero		1


	//   ....[42]....
        /*03a8*/ 	.word	0x00001d10
        /*03ac*/ 	.word	0x000000ff
        /*03b0*/ 	.word	0x00000030
        /*03b4*/ 	.short	0x010a
        /*03b6*/ 	.byte	0x08
	.zero		1


	//   ....[43]....
        /*03b8*/ 	.word	0x00001f20
        /*03bc*/ 	.word	0x00000002
        /*03c0*/ 	.word	0x000000b0
        /*03c4*/ 	.short	0x010a
        /*03c6*/ 	.byte	0xff
	.zero		1


	//   ....[44]....
        /*03c8*/ 	.word	0x00001fe0
        /*03cc*/ 	.word	0x00000002
        /*03d0*/ 	.word	0x00000000
        /*03d4*/ 	.short	0x0101
        /*03d6*/ 	.byte	0xff
	.zero		1


	//   ....[45]....
        /*03d8*/ 	.word	0x00002540
        /*03dc*/ 	.word	0x000000ff
        /*03e0*/ 	.word	0x00000000
        /*03e4*/ 	.short	0x010a
        /*03e6*/ 	.byte	0x05
	.zero		1


	//   ....[46]....
        /*03e8*/ 	.word	0x000025d0
        /*03ec*/ 	.word	0x000000ff
        /*03f0*/ 	.word	0x00000000
        /*03f4*/ 	.short	0x010a
        /*03f6*/ 	.byte	0x05
	.zero		1


	//   ....[47]....
        /*03f8*/ 	.word	0x00002660
        /*03fc*/ 	.word	0x000000ff
        /*0400*/ 	.word	0x00000000
        /*0404*/ 	.short	0x010a
        /*0406*/ 	.byte	0x05
	.zero		1


	//   ....[48]....
        /*0408*/ 	.word	0x000026f0
        /*040c*/ 	.word	0x000000ff
        /*0410*/ 	.word	0x00000000
        /*0414*/ 	.short	0x010a
        /*0416*/ 	.byte	0x05
	.zero		1


	//   ....[49]....
        /*0418*/ 	.word	0x00002780
        /*041c*/ 	.word	0x000000ff
        /*0420*/ 	.word	0x00000000
        /*0424*/ 	.short	0x010a
        /*0426*/ 	.byte	0x05
	.zero		1


	//   ....[50]....
        /*0428*/ 	.word	0x00002820
        /*042c*/ 	.word	0x00000000
        /*0430*/ 	.word	0x00000000
        /*0434*/ 	.short	0x010a
        /*0436*/ 	.byte	0xff
	.zero		1


	//   ....[51]....
        /*0438*/ 	.word	0x00002940
        /*043c*/ 	.word	0x00000000
        /*0440*/ 	.word	0x000000f0
        /*0444*/ 	.short	0x010a
        /*0446*/ 	.byte	0xff
	.zero		1


	//   ....[52]....
        /*0448*/ 	.word	0x000029a0
        /*044c*/ 	.word	0x00000004
        /*0450*/ 	.word	0x00000000
        /*0454*/ 	.short	0x0101
        /*0456*/ 	.byte	0xff
	.zero		1


	//   ....[53]....
        /*0458*/ 	.word	0x000029c0
        /*045c*/ 	.word	0x000000ff
        /*0460*/ 	.word	0x000000c0
        /*0464*/ 	.short	0x010a
        /*0466*/ 	.byte	0x05
	.zero		1


	//   ....[54]....
        /*0468*/ 	.word	0x00002ae0
        /*046c*/ 	.word	0x00000000
        /*0470*/ 	.word	0x000000b0
        /*0474*/ 	.short	0x010a
        /*0476*/ 	.byte	0xff
	.zero		1


	//   ....[55]....
        /*0478*/ 	.word	0x00002bf0
        /*047c*/ 	.word	0x00000000
        /*0480*/ 	.word	0x00000000
        /*0484*/ 	.short	0x0101
        /*0486*/ 	.byte	0xff
	.zero		1


	//   ....[56]....
        /*0488*/ 	.word	0x00002c80
        /*048c*/ 	.word	0x000000ff
        /*0490*/ 	.word	0x000000c0
        /*0494*/ 	.short	0x0106
        /*0496*/ 	.byte	0x05
	.zero		1


	//   ....[57]....
        /*0498*/ 	.word	0x00002ca0
        /*049c*/ 	.word	0x000000ff
        /*04a0*/ 	.word	0x000000c0
        /*04a4*/ 	.short	0x010a
        /*04a6*/ 	.byte	0x05
	.zero		1


	//   ....[58]....
        /*04a8*/ 	.word	0x00002d30
        /*04ac*/ 	.word	0x000000ff
        /*04b0*/ 	.word	0x000000c0
        /*04b4*/ 	.short	0x0106
        /*04b6*/ 	.byte	0x04
	.zero		1


	//   ....[59]....
        /*04b8*/ 	.word	0x00002d70
        /*04bc*/ 	.word	0x00000000
        /*04c0*/ 	.word	0x000000c0
        /*04c4*/ 	.short	0x010a
        /*04c6*/ 	.byte	0xff
	.zero		1


	//   ....[60]....
        /*04c8*/ 	.word	0x00003270
        /*04cc*/ 	.word	0x00000000
        /*04d0*/ 	.word	0x000000b0
        /*04d4*/ 	.short	0x010a
        /*04d6*/ 	.byte	0xff
	.zero		1


	//   ....[61]....
        /*04d8*/ 	.word	0x00003380
        /*04dc*/ 	.word	0x00000003
        /*04e0*/ 	.word	0x00000000
        /*04e4*/ 	.short	0x0101
        /*04e6*/ 	.byte	0xff
	.zero		1


	//   ....[62]....
        /*04e8*/ 	.word	0x00003390
        /*04ec*/ 	.word	0x000000ff
        /*04f0*/ 	.word	0x00000000
        /*04f4*/ 	.short	0x010a
        /*04f6*/ 	.byte	0x04
	.zero		1


	//   ....[63]....
        /*04f8*/ 	.word	0x000033b0
        /*04fc*/ 	.word	0x000000ff
        /*0500*/ 	.word	0x000000e0
        /*0504*/ 	.short	0x010a
        /*0506*/ 	.byte	0x08
	.zero		1


	//   ....[64]....
        /*0508*/ 	.word	0x00003480
        /*050c*/ 	.word	0x000000ff
        /*0510*/ 	.word	0x00000000
        /*0514*/ 	.short	0x010a
        /*0516*/ 	.byte	0x07
	.zero		1


	//   ....[65]....
        /*0518*/ 	.word	0x000035c0
        /*051c*/ 	.word	0x000000ff
        /*0520*/ 	.word	0x00000000
        /*0524*/ 	.short	0x010a
        /*0526*/ 	.byte	0x04
	.zero		1


	//   ....[66]....
        /*0528*/ 	.word	0x000037b0
        /*052c*/ 	.word	0x000000ff
        /*0530*/ 	.word	0x00000000
        /*0534*/ 	.short	0x010a
        /*0536*/ 	.byte	0x05
	.zero		1


	//   ....[67]....
        /*0538*/ 	.word	0x00003840
        /*053c*/ 	.word	0x000000ff
        /*0540*/ 	.word	0x00000000
        /*0544*/ 	.short	0x010a
        /*0546*/ 	.byte	0x07
	.zero		1


	//   ....[68]....
        /*0548*/ 	.word	0x00003cc0
        /*054c*/ 	.word	0x00000000
        /*0550*/ 	.word	0x000000b0
        /*0554*/ 	.short	0x010a
        /*0556*/ 	.byte	0xff
	.zero		1


	//   ....[69]....
        /*0558*/ 	.word	0x00003d80
        /*055c*/ 	.word	0x00000000
        /*0560*/ 	.word	0x00000000
        /*0564*/ 	.short	0x0101
        /*0566*/ 	.byte	0xff
	.zero		1


	//   ....[70]....
        /*0568*/ 	.word	0x000040a0
        /*056c*/ 	.word	0x000000ff
        /*0570*/ 	.word	0x000000a8
        /*0574*/ 	.short	0x010a
        /*0576*/ 	.byte	0x07
	.zero		1


	//   ....[71]....
        /*0578*/ 	.word	0x00004290
        /*057c*/ 	.word	0x000000ff
        /*0580*/ 	.word	0x00000080
        /*0584*/ 	.short	0x010a
        /*0586*/ 	.byte	0x07
	.zero		1


	//   ....[72]....
        /*0588*/ 	.word	0x00004410
        /*058c*/ 	.word	0x000000ff
        /*0590*/ 	.word	0x00000060
        /*0594*/ 	.short	0x010b
        /*0596*/ 	.byte	0x07
	.zero		1


	//   ....[73]....
        /*0598*/ 	.word	0x00004420
        /*059c*/ 	.word	0x000000ff
        /*05a0*/ 	.word	0x00000000
        /*05a4*/ 	.short	0x0101
        /*05a6*/ 	.byte	0x08
	.zero		1


	//   ....[74]....
        /*05a8*/ 	.word	0x00004440
        /*05ac*/ 	.word	0x000000ff
        /*05b0*/ 	.word	0x00000088
        /*05b4*/ 	.short	0x010a
        /*05b6*/ 	.byte	0x07
	.zero		1


	//   ....[75]....
        /*05b8*/ 	.word	0x000045a0
        /*05bc*/ 	.word	0x000000ff
        /*05c0*/ 	.word	0x00000068
        /*05c4*/ 	.short	0x010b
        /*05c6*/ 	.byte	0x07
	.zero		1


	//   ....[76]....
        /*05c8*/ 	.word	0x000045b0
        /*05cc*/ 	.word	0x000000ff
        /*05d0*/ 	.word	0x00000000
        /*05d4*/ 	.short	0x0101
        /*05d6*/ 	.byte	0x08
	.zero		1


	//   ....[77]....
        /*05d8*/ 	.word	0x000045c0
        /*05dc*/ 	.word	0x000000ff
        /*05e0*/ 	.word	0x00000090
        /*05e4*/ 	.short	0x010a
        /*05e6*/ 	.byte	0x07
	.zero		1


	//   ....[78]....
        /*05e8*/ 	.word	0x00004760
        /*05ec*/ 	.word	0x000000ff
        /*05f0*/ 	.word	0x00000070
        /*05f4*/ 	.short	0x010b
        /*05f6*/ 	.byte	0x07
	.zero		1


	//   ....[79]....
        /*05f8*/ 	.word	0x000047d0
        /*05fc*/ 	.word	0x000000ff
        /*0600*/ 	.word	0x00000000
        /*0604*/ 	.short	0x0101
        /*0606*/ 	.byte	0x08
	.zero		1


	//   ....[80]....
        /*0608*/ 	.word	0x00004800
        /*060c*/ 	.word	0x000000ff
        /*0610*/ 	.word	0x00000098
        /*0614*/ 	.short	0x010a
        /*0616*/ 	.byte	0x07
	.zero		1


	//   ....[81]....
        /*0618*/ 	.word	0x00004a10
        /*061c*/ 	.word	0x000000ff
        /*0620*/ 	.word	0x00000078
        /*0624*/ 	.short	0x010b
        /*0626*/ 	.byte	0x07
	.zero		1


	//   ....[82]....
        /*0628*/ 	.word	0x00004a30
        /*062c*/ 	.word	0x000000ff
        /*0630*/ 	.word	0x00000000
        /*0634*/ 	.short	0x0101
        /*0636*/ 	.byte	0x0d
	.zero		1


	//   ....[83]....
        /*0638*/ 	.word	0x00004a60
        /*063c*/ 	.word	0x000000ff
        /*0640*/ 	.word	0x00000080
        /*0644*/ 	.short	0x010a
        /*0646*/ 	.byte	0x07
	.zero		1


	//   ....[84]....
        /*0648*/ 	.word	0x00004a80
        /*064c*/ 	.word	0x000000ff
        /*0650*/ 	.word	0x00000088
        /*0654*/ 	.short	0x010a
        /*0656*/ 	.byte	0x07
	.zero		1


	//   ....[85]....
        /*0658*/ 	.word	0x00004aa0
        /*065c*/ 	.word	0x000000ff
        /*0660*/ 	.word	0x00000090
        /*0664*/ 	.short	0x010a
        /*0666*/ 	.byte	0x07
	.zero		1


	//   ....[86]....
        /*0668*/ 	.word	0x00004ae0
        /*066c*/ 	.word	0x00000000
        /*0670*/ 	.word	0x00000098
        /*0674*/ 	.short	0x010a
        /*0676*/ 	.byte	0xff
	.zero		1


	//   ....[87]....
        /*0678*/ 	.word	0x00004e40
        /*067c*/ 	.word	0x00000000
        /*0680*/ 	.word	0x000000b0
        /*0684*/ 	.short	0x010a
        /*0686*/ 	.byte	0xff
	.zero		1


	//   ....[88]....
        /*0688*/ 	.word	0x00004f50
        /*068c*/ 	.word	0x00000000
        /*0690*/ 	.word	0x00000000
        /*0694*/ 	.short	0x0101
        /*0696*/ 	.byte	0xff
	.zero		1


	//   ....[89]....
        /*0698*/ 	.word	0x00005a00
        /*069c*/ 	.word	0x000000ff
        /*06a0*/ 	.word	0x00000060
        /*06a4*/ 	.short	0x010a
        /*06a6*/ 	.byte	0x24
	.zero		1


	//   ....[90]....
        /*06a8*/ 	.word	0x00005ac0
        /*06ac*/ 	.word	0x00000057
        /*06b0*/ 	.word	0x000000d0
        /*06b4*/ 	.short	0x010a
        /*06b6*/ 	.byte	0xff
	.zero		1


	//   ....[91]....
        /*06b8*/ 	.word	0x00005bf0
        /*06bc*/ 	.word	0x000000ff
        /*06c0*/ 	.word	0x00000060
        /*06c4*/ 	.short	0x010a
        /*06c6*/ 	.byte	0x24
	.zero		1


	//   ....[92]....
        /*06c8*/ 	.word	0x00005dc0
        /*06cc*/ 	.word	0x00000057
        /*06d0*/ 	.word	0x000000d0
        /*06d4*/ 	.short	0x010a
        /*06d6*/ 	.byte	0xff
	.zero		1


	//   ....[93]....
        /*06d8*/ 	.word	0x00007040
        /*06dc*/ 	.word	0x00000000
        /*06e0*/ 	.word	0x00000000
        /*06e4*/ 	.short	0x0101
        /*06e6*/ 	.byte	0xff
	.zero		1


	//   ....[94]....
        /*06e8*/ 	.word	0x00007050
        /*06ec*/ 	.word	0x00000003
        /*06f0*/ 	.word	0x00000060
        /*06f4*/ 	.short	0x010a
        /*06f6*/ 	.byte	0xff
	.zero		1


	//   ....[95]....
        /*06f8*/ 	.word	0x00007130
        /*06fc*/ 	.word	0x00000003
        /*0700*/ 	.word	0x00000060
        /*0704*/ 	.short	0x010a
        /*0706*/ 	.byte	0xff
	.zero		1


	//   ....[96]....
        /*0708*/ 	.word	0x00008460
        /*070c*/ 	.word	0x00000055
        /*0710*/ 	.word	0x00000000
        /*0714*/ 	.short	0x0101
        /*0716*/ 	.byte	0xff
	.zero		1


	//   ....[97]....
        /*0718*/ 	.word	0x00008480
        /*071c*/ 	.word	0x00000000
        /*0720*/ 	.word	0x00000060
        /*0724*/ 	.short	0x010a
        /*0726*/ 	.byte	0xff
	.zero		1


	//   ....[98]....
        /*0728*/ 	.word	0x00008550
        /*072c*/ 	.word	0x00000000
        /*0730*/ 	.word	0x00000060
        /*0734*/ 	.short	0x010a
        /*0736*/ 	.byte	0xff
	.zero		1


	//   ....[99]....
        /*0738*/ 	.word	0x00009880
        /*073c*/ 	.word	0x00000054
        /*0740*/ 	.word	0x00000000
        /*0744*/ 	.short	0x0101
        /*0746*/ 	.byte	0xff
	.zero		1


	//   ....[100]....
        /*0748*/ 	.word	0x000098a0
        /*074c*/ 	.word	0x00000003
        /*0750*/ 	.word	0x00000060
        /*0754*/ 	.short	0x010a
        /*0756*/ 	.byte	0xff
	.zero		1


	//   ....[101]....
        /*0758*/ 	.word	0x00009970
        /*075c*/ 	.word	0x00000003
        /*0760*/ 	.word	0x00000060
        /*0764*/ 	.short	0x010a
        /*0766*/ 	.byte	0xff
	.zero		1


	//   ....[102]....
        /*0768*/ 	.word	0x00009d30
        /*076c*/ 	.word	0x000000ff
        /*0770*/ 	.word	0x00000000
        /*0774*/ 	.short	0x0101
        /*0776*/ 	.byte	0x05
	.zero		1


	//   ....[103]....
        /*0778*/ 	.word	0x0000acf0
        /*077c*/ 	.word	0x00000000
        /*0780*/ 	.word	0x00000000
        /*0784*/ 	.short	0x0101
        /*0786*/ 	.byte	0xff
	.zero		1


	//   ....[104]....
        /*0788*/ 	.word	0x0000af60
        /*078c*/ 	.word	0x000000ff
        /*0790*/ 	.word	0x00000000
        /*0794*/ 	.short	0x0101
        /*0796*/ 	.byte	0x04
	.zero		1


	//   ....[105]....
        /*0798*/ 	.word	0x0000af80
        /*079c*/ 	.word	0x00000003
        /*07a0*/ 	.word	0x00000100
        /*07a4*/ 	.short	0x010a
        /*07a6*/ 	.byte	0xff
	.zero		1


	//   ....[106]....
        /*07a8*/ 	.word	0x0000afe0
        /*07ac*/ 	.word	0x00000002
        /*07b0*/ 	.word	0x00000030
        /*07b4*/ 	.short	0x010a
        /*07b6*/ 	.byte	0xff
	.zero		1


	//   ....[107]....
        /*07b8*/ 	.word	0x0000b040
        /*07bc*/ 	.word	0x00000002
        /*07c0*/ 	.word	0x00000030
        /*07c4*/ 	.short	0x010a
        /*07c6*/ 	.byte	0xff
	.zero		1


	//   ....[108]....
        /*07c8*/ 	.word	0x0000b090
        /*07cc*/ 	.word	0x00000002
        /*07d0*/ 	.word	0x000000b0
        /*07d4*/ 	.short	0x010a
        /*07d6*/ 	.byte	0xff
	.zero		1


	//   ....[109]....
        /*07d8*/ 	.word	0x0000b0f0
        /*07dc*/ 	.word	0x00000000
        /*07e0*/ 	.word	0x00000000
        /*07e4*/ 	.short	0x010a
        /*07e6*/ 	.byte	0xff
	.zero		1


	//   ....[110]....
        /*07e8*/ 	.word	0x0000b150
        /*07ec*/ 	.word	0x00000000
        /*07f0*/ 	.word	0x00000000
        /*07f4*/ 	.short	0x010a
        /*07f6*/ 	.byte	0xff
	.zero		1


	//   ....[111]....
        /*07f8*/ 	.word	0x0000b1b0
        /*07fc*/ 	.word	0x00000000
        /*0800*/ 	.word	0x00000000
        /*0804*/ 	.short	0x010a
        /*0806*/ 	.byte	0xff
	.zero		1


	//   ....[112]....
        /*0808*/ 	.word	0x0000b210
        /*080c*/ 	.word	0x00000000
        /*0810*/ 	.word	0x00000000
        /*0814*/ 	.short	0x010a
        /*0816*/ 	.byte	0xff
	.zero		1


	//   ....[113]....
        /*0818*/ 	.word	0x0000b270
        /*081c*/ 	.word	0x00000000
        /*0820*/ 	.word	0x00000000
        /*0824*/ 	.short	0x010a
        /*0826*/ 	.byte	0xff
	.zero		1


	//   ....[114]....
        /*0828*/ 	.word	0x0000b2c0
        /*082c*/ 	.word	0x00000000
        /*0830*/ 	.word	0x000000f0
        /*0834*/ 	.short	0x010a
        /*0836*/ 	.byte	0xff
	.zero		1


	//   ....[115]....
        /*0838*/ 	.word	0x0000b320
        /*083c*/ 	.word	0x00000000
        /*0840*/ 	.word	0x000000c0
        /*0844*/ 	.short	0x010a
        /*0846*/ 	.byte	0xff
	.zero		1


	//   ....[116]....
        /*0848*/ 	.word	0x0000b370
        /*084c*/ 	.word	0x00000000
        /*0850*/ 	.word	0x000000b0
        /*0854*/ 	.short	0x010a
        /*0856*/ 	.byte	0xff
	.zero		1


	//   ....[117]....
        /*0858*/ 	.word	0x0000b3d0
        /*085c*/ 	.word	0x00000000
        /*0860*/ 	.word	0x000000c0
        /*0864*/ 	.short	0x010a
        /*0866*/ 	.byte	0xff
	.zero		1


	//   ....[118]....
        /*0868*/ 	.word	0x0000b420
        /*086c*/ 	.word	0x00000000
        /*0870*/ 	.word	0x000000b0
        /*0874*/ 	.short	0x010a
        /*0876*/ 	.byte	0xff
	.zero		1


	//   ....[119]....
        /*0878*/ 	.word	0x0000b480
        /*087c*/ 	.word	0x00000003
        /*0880*/ 	.word	0x000000e0
        /*0884*/ 	.short	0x010a
        /*0886*/ 	.byte	0xff
	.zero		1


	//   ....[120]....
        /*0888*/ 	.word	0x0000b4e0
        /*088c*/ 	.word	0x00000000
        /*0890*/ 	.word	0x00000000
        /*0894*/ 	.short	0x010a
        /*0896*/ 	.byte	0xff
	.zero		1


	//   ....[121]....
        /*0898*/ 	.word	0x0000b540
        /*089c*/ 	.word	0x00000000
        /*08a0*/ 	.word	0x00000000
        /*08a4*/ 	.short	0x010a
        /*08a6*/ 	.byte	0xff
	.zero		1


	//   ....[122]....
        /*08a8*/ 	.word	0x0000b5a0
        /*08ac*/ 	.word	0x00000000
        /*08b0*/ 	.word	0x00000000
        /*08b4*/ 	.short	0x010a
        /*08b6*/ 	.byte	0xff
	.zero		1


	//   ....[123]....
        /*08b8*/ 	.word	0x0000b5f0
        /*08bc*/ 	.word	0x00000000
        /*08c0*/ 	.word	0x000000b0
        /*08c4*/ 	.short	0x010a
        /*08c6*/ 	.byte	0xff
	.zero		1


	//   ....[124]....
        /*08c8*/ 	.word	0x0000b650
        /*08cc*/ 	.word	0x00000000
        /*08d0*/ 	.word	0x000000a8
        /*08d4*/ 	.short	0x010a
        /*08d6*/ 	.byte	0xff
	.zero		1


	//   ....[125]....
        /*08d8*/ 	.word	0x0000b6b0
        /*08dc*/ 	.word	0x00000003
        /*08e0*/ 	.word	0x00000080
        /*08e4*/ 	.short	0x010a
        /*08e6*/ 	.byte	0xff
	.zero		1


	//   ....[126]....
        /*08e8*/ 	.word	0x0000b710
        /*08ec*/ 	.word	0x00000003
        /*08f0*/ 	.word	0x00000088
        /*08f4*/ 	.short	0x010a
        /*08f6*/ 	.byte	0xff
	.zero		1


	//   ....[127]....
        /*08f8*/ 	.word	0x0000b770
        /*08fc*/ 	.word	0x00000003
        /*0900*/ 	.word	0x00000090
        /*0904*/ 	.short	0x010a
        /*0906*/ 	.byte	0xff
	.zero		1


	//   ....[128]....
        /*0908*/ 	.word	0x0000b7d0
        /*090c*/ 	.word	0x00000003
        /*0910*/ 	.word	0x00000098
        /*0914*/ 	.short	0x010a
        /*0916*/ 	.byte	0xff
	.zero		1


	//   ....[129]....
        /*0918*/ 	.word	0x0000b830
        /*091c*/ 	.word	0x00000000
        /*0920*/ 	.word	0x00000080
        /*0924*/ 	.short	0x010a
        /*0926*/ 	.byte	0xff
	.zero		1


	//   ....[130]....
        /*0928*/ 	.word	0x0000b890
        /*092c*/ 	.word	0x00000000
        /*0930*/ 	.word	0x00000088
        /*0934*/ 	.short	0x010a
        /*0936*/ 	.byte	0xff
	.zero		1


	//   ....[131]....
        /*0938*/ 	.word	0x0000b8f0
        /*093c*/ 	.word	0x00000000
        /*0940*/ 	.word	0x00000090
        /*0944*/ 	.short	0x010a
        /*0946*/ 	.byte	0xff
	.zero		1


	//   ....[132]....
        /*0948*/ 	.word	0x0000b940
        /*094c*/ 	.word	0x00000000
        /*0950*/ 	.word	0x000000b0
        /*0954*/ 	.short	0x010a
        /*0956*/ 	.byte	0xff
	.zero		1


	//   ....[133]....
        /*0958*/ 	.word	0x0000b9a0
        /*095c*/ 	.word	0x00000003
        /*0960*/ 	.word	0x00000060
        /*0964*/ 	.short	0x010a
        /*0966*/ 	.byte	0xff
	.zero		1


	//   ....[134]....
        /*0968*/ 	.word	0x0000b9f0
        /*096c*/ 	.word	0x00000057
        /*0970*/ 	.word	0x000000d0
        /*0974*/ 	.short	0x010a
        /*0976*/ 	.byte	0xff
	.zero		1


	//   ....[135]....
        /*0978*/ 	.word	0x0000ba40
        /*097c*/ 	.word	0x00000003
        /*0980*/ 	.word	0x00000060
        /*0984*/ 	.short	0x010a
        /*0986*/ 	.byte	0xff
	.zero		1


	//   ....[136]....
        /*0988*/ 	.word	0x0000ba90
        /*098c*/ 	.word	0x00000000
        /*0990*/ 	.word	0x00000060
        /*0994*/ 	.short	0x010a
        /*0996*/ 	.byte	0xff
	.zero		1


	//   ....[137]....
        /*0998*/ 	.word	0x0000bae0
        /*099c*/ 	.word	0x00000003
        /*09a0*/ 	.word	0x00000060
        /*09a4*/ 	.short	0x010a
        /*09a6*/ 	.byte	0xff
	.zero		1


	//----- nvinfo : EIATTR_NUM_MBARRIERS
	.align		4
.L_47:
        /*09a8*/ 	.byte	0x03, 0x38
        /*09aa*/ 	.short	0x0022


	//----- nvinfo : EIATTR_EXIT_INSTR_OFFSETS
	.align		4
        /*09ac*/ 	.byte	0x04, 0x1c
        /*09ae*/ 	.short	(.L_49 - .L_48)


	//   ....[0]....
.L_48:
        /*09b0*/ 	.word	0x00002850


	//   ....[1]....
        /*09b4*/ 	.word	0x00002d40


	//   ....[2]....
        /*09b8*/ 	.word	0x00002da0


	//   ....[3]....
        /*09bc*/ 	.word	0x00003aa0


	//   ....[4]....
        /*09c0*/ 	.word	0x00004b10


	//   ....[5]....
        /*09c4*/ 	.word	0x00004b50


	//   ....[6]....
        /*09c8*/ 	.word	0x0000ae50


	//   ....[7]....
        /*09cc*/ 	.word	0x0000aed0


	//   ....[8]....
        /*09d0*/ 	.word	0x0000af00


	//   ....[9]....
        /*09d4*/ 	.word	0x0000af70


	//----- nvinfo : EIATTR_MAX_THREADS
	.align		4
.L_49:
        /*09d8*/ 	.byte	0x04, 0x05
        /*09da*/ 	.short	(.L_51 - .L_50)
.L_50:
        /*09dc*/ 	.word	0x00000100
        /*09e0*/ 	.word	0x00000001
        /*09e4*/ 	.word	0x00000001


	//----- nvinfo : EIATTR_CRS_STACK_SIZE
	.align		4
.L_51:
        /*09e8*/ 	.byte	0x04, 0x1e
        /*09ea*/ 	.short	(.L_53 - .L_52)
.L_52:
        /*09ec*/ 	.word	0x00000000


	//----- nvinfo : EIATTR_CBANK_PARAM_SIZE
	.align		4
.L_53:
        /*09f0*/ 	.byte	0x03, 0x19
        /*09f2*/ 	.short	0x0800


	//----- nvinfo : EIATTR_PARAM_CBANK
	.align		4
        /*09f4*/ 	.byte	0x04, 0x0a
        /*09f6*/ 	.short	(.L_55 - .L_54)
	.align		4
.L_54:
        /*09f8*/ 	.word	index@(.nv.constant0._ZN7cutlass13device_kernelINS_4gemm6kernel13GemmUniversalIN4cute5tupleIJiiiiEEENS1_10collective13CollectiveMmaINS1_35MainloopSm100TmaUmmaWarpSpecializedILi6ELi2ELi2ENS5_IJNS4_1CILi1EEESB_SB_EEEEENS5_IJNSA_ILi128EEENSA_ILi256EEENSA_ILi32EEEEEENS_6half_tENS5_IJlSB_lEEESI_NS5_IJSB_llEEENS4_8TiledMMAINS4_8MMA_AtomIJNS4_20SM100_MMA_F16BF16_SSISI_SI_fLi128ELi256ELNS4_4UMMA5MajorE0ELSP_1ELNSO_7ScaleInE0ELSQ_0EEEEEENS4_6LayoutISC_NS5_IJNSA_ILi0EEESU_SU_EEEEENS5_IJNS4_10UnderscoreESX_SX_EEEEENS4_13SM90_TMA_LOADENS4_14ComposedLayoutINS4_7SwizzleILi2ELi4ELi3EEENS4_18smem_ptr_flag_bitsILi16EEENST_INS5_IJNSA_ILi8EEESG_EEENS5_IJSG_SB_EEEEEEEvNS4_8identityES10_NS11_INS12_ILi3ELi4ELi3EEES15_NST_INS5_IJNSA_ILi64EEES16_EEENS5_IJSB_S1D_EEEEEEEvS1B_EENS_8epilogue10collective18CollectiveEpilogueINS1J_23Sm100TmaWarpSpecializedILi4ELi2ELi64ELb1ELb0EEEJSH_NS5_IJNST_ISE_SB_EENST_IS1D_SB_EEEEESI_SJ_SI_SJ_NS1J_6fusion15FusionCallbacksIS1N_NS1R_17LinearCombinationISI_fSI_fLNS_15FloatRoundStyleE2EEESH_S1Q_JEEENS4_5SM1004TMEM4LOAD26SM100_TMEM_LOAD_32dp32b64xES10_NS11_IS1C_S15_NST_INS5_IJS16_S1D_EEENS5_IJS1D_SB_EEEEEEENS4_39AutoVectorizingCopyWithAssumedAlignmentILi128EEENS4_14SM90_TMA_STOREES24_S26_S26_EEEvvEEEEvNT_6ParamsE)
        /*09fc*/ 	.short	0x0380
        /*09fe*/ 	.short	0x0800


	//----- nvinfo : EIATTR_SW_WAR
	.align		4
.L_55:
        /*0a00*/ 	.byte	0x04, 0x36
        /*0a02*/ 	.short	(.L_57 - .L_56)
.L_56:
        /*0a04*/ 	.word	0x00000008
.L_57:


//--------------------- .nv.callgraph             --------------------------
	.section	.nv.callgraph,"",@"SHT_CUDA_CALLGRAPH"
	.align	4
	.sectionentsize	8
	.align		4
        /*0000*/ 	.word	0x00000000
	.align		4
        /*0004*/ 	.word	0xffffffff
	.align		4
        /*0008*/ 	.word	index@(_ZN7cutlass13device_kernelINS_4gemm6kernel13GemmUniversalIN4cute5tupleIJiiiiEEENS1_10collective13CollectiveMmaINS1_35MainloopSm100TmaUmmaWarpSpecializedILi6ELi2ELi2ENS5_IJNS4_1CILi1EEESB_SB_EEEEENS5_IJNSA_ILi128EEENSA_ILi256EEENSA_ILi32EEEEEENS_6half_tENS5_IJlSB_lEEESI_NS5_IJSB_llEEENS4_8TiledMMAINS4_8MMA_AtomIJNS4_20SM100_MMA_F16BF16_SSISI_SI_fLi128ELi256ELNS4_4UMMA5MajorE0ELSP_1ELNSO_7ScaleInE0ELSQ_0EEEEEENS4_6LayoutISC_NS5_IJNSA_ILi0EEESU_SU_EEEEENS5_IJNS4_10UnderscoreESX_SX_EEEEENS4_13SM90_TMA_LOADENS4_14ComposedLayoutINS4_7SwizzleILi2ELi4ELi3EEENS4_18smem_ptr_flag_bitsILi16EEENST_INS5_IJNSA_ILi8EEESG_EEENS5_IJSG_SB_EEEEEEEvNS4_8identityES10_NS11_INS12_ILi3ELi4ELi3EEES15_NST_INS5_IJNSA_ILi64EEES16_EEENS5_IJSB_S1D_EEEEEEEvS1B_EENS_8epilogue10collective18CollectiveEpilogueINS1J_23Sm100TmaWarpSpecializedILi4ELi2ELi64ELb1ELb0EEEJSH_NS5_IJNST_ISE_SB_EENST_IS1D_SB_EEEEESI_SJ_SI_SJ_NS1J_6fusion15FusionCallbacksIS1N_NS1R_17LinearCombinationISI_fSI_fLNS_15FloatRoundStyleE2EEESH_S1Q_JEEENS4_5SM1004TMEM4LOAD26SM100_TMEM_LOAD_32dp32b64xES10_NS11_IS1C_S15_NST_INS5_IJS16_S1D_EEENS5_IJS1D_SB_EEEEEEENS4_39AutoVectorizingCopyWithAssumedAlignmentILi128EEENS4_14SM90_TMA_STOREES24_S26_S26_EEEvvEEEEvNT_6ParamsE)
	.align		4
        /*000c*/ 	.word	index@(__assertfail)
	.align		4
        /*0010*/ 	.word	0x00000000
	.align		4
        /*0014*/ 	.word	0xfffffffe
	.align		4
        /*0018*/ 	.word	0x00000000
	.align		4
        /*001c*/ 	.word	0xfffffffd
	.align		4
        /*0020*/ 	.word	0x00000000
	.align		4
        /*0024*/ 	.word	0xfffffffc


//--------------------- .nv.constant4             --------------------------
	.section	.nv.constant4,"a",@progbits
	.align	8
	.align		8
.nv.constant4:
        /*0000*/ 	.dword	__assertfail
	.align		8
        /*0008*/ 	.dword	__unnamed_1
	.align		8
        /*0010*/ 	.dword	__unnamed_2
	.align		8
        /*0018*/ 	.dword	_ZN40_INTERNAL_01739f45_4_k_cu_a4bf58e3_406164cuda3std3__45__cpo5beginE
	.align		8
        /*0020*/ 	.dword	_ZN40_INTERNAL_01739f45_4_k_cu_a4bf58e3_406164cuda3std3__45__cpo3endE
	.align		8
        /*0028*/ 	.dword	_ZN40_INTERNAL_01739f45_4_k_cu_a4bf58e3_406164cuda3std3__45__cpo6cbeginE
	.align		8
        /*0030*/ 	.dword	_ZN40_INTERNAL_01739f45_4_k_cu_a4bf58e3_406164cuda3std3__45__cpo4cendE
	.align		8
        /*0038*/ 	.dword	_ZN40_INTERNAL_01739f45_4_k_cu_a4bf58e3_406164cuda3std3__442_GLOBAL__N__01739f45_4_k_cu_a4bf58e3_406166ignoreE
	.align		8
        /*0040*/ 	.dword	_ZN40_INTERNAL_01739f45_4_k_cu_a4bf58e3_406164cuda3std3__419piecewise_constructE
	.align		8
        /*0048*/ 	.dword	_ZN40_INTERNAL_01739f45_4_k_cu_a4bf58e3_406164cuda3std3__48in_placeE
	.align		8
        /*0050*/ 	.dword	_ZN40_INTERNAL_01739f45_4_k_cu_a4bf58e3_406164cuda3std6ranges3__45__cpo4swapE
	.align		8
        /*0058*/ 	.dword	_ZN40_INTERNAL_01739f45_4_k_cu_a4bf58e3_406164cuda3std6ranges3__45__cpo9iter_moveE
	.align		8
        /*0060*/ 	.dword	_ZN40_INTERNAL_01739f45_4_k_cu_a4bf58e3_406164cute7productE
	.align		8
        /*0068*/ 	.dword	_ZN40_INTERNAL_01739f45_4_k_cu_a4bf58e3_406164cute1_E
	.align		8
        /*0070*/ 	.dword	$str$25
	.align		8
        /*0078*/ 	.dword	$str$26
	.align		8
        /*0080*/ 	.dword	$str$27
	.align		8
        /*0088*/ 	.dword	$str$28


//--------------------- .text._ZN7cutlass13device_kernelINS_4gemm6kernel13GemmUniversalIN4cute5tupleIJiiiiEEENS1_10collective13CollectiveMmaINS1_35MainloopSm100TmaUmmaWarpSpecializedILi6ELi2ELi2ENS5_IJNS4_1CILi1EEESB_SB_EEEEENS5_IJNSA_ILi128EEENSA_ILi256EEENSA_ILi32EEEEEENS_6half_tENS5_IJlSB_lEEESI_NS5_IJSB_llEEENS4_8TiledMMAINS4_8MMA_AtomIJNS4_20SM100_MMA_F16BF16_SSISI_SI_fLi128ELi256ELNS4_4UMMA5MajorE0ELSP_1ELNSO_7ScaleInE0ELSQ_0EEEEEENS4_6LayoutISC_NS5_IJNSA_ILi0EEESU_SU_EEEEENS5_IJNS4_10UnderscoreESX_SX_EEEEENS4_13SM90_TMA_LOADENS4_14ComposedLayoutINS4_7SwizzleILi2ELi4ELi3EEENS4_18smem_ptr_flag_bitsILi16EEENST_INS5_IJNSA_ILi8EEESG_EEENS5_IJSG_SB_EEEEEEEvNS4_8identityES10_NS11_INS12_ILi3ELi4ELi3EEES15_NST_INS5_IJNSA_ILi64EEES16_EEENS5_IJSB_S1D_EEEEEEEvS1B_EENS_8epilogue10collective18CollectiveEpilogueINS1J_23Sm100TmaWarpSpecializedILi4ELi2ELi64ELb1ELb0EEEJSH_NS5_IJNST_ISE_SB_EENST_IS1D_SB_EEEEESI_SJ_SI_SJ_NS1J_6fusion15FusionCallbacksIS1N_NS1R_17LinearCombinationISI_fSI_fLNS_15FloatRoundStyleE2EEESH_S1Q_JEEENS4_5SM1004TMEM4LOAD26SM100_TMEM_LOAD_32dp32b64xES10_NS11_IS1C_S15_NST_INS5_IJS16_S1D_EEENS5_IJS1D_SB_EEEEEEENS4_39AutoVectorizingCopyWithAssumedAlignmentILi128EEENS4_14SM90_TMA_STOREES24_S26_S26_EEEvvEEEEvNT_6ParamsE --------------------------
	.section	.text._ZN7cutlass13device_kernelINS_4gemm6kernel13GemmUniversalIN4cute5tupleIJiiiiEEENS1_10collective13CollectiveMmaINS1_35MainloopSm100TmaUmmaWarpSpecializedILi6ELi2ELi2ENS5_IJNS4_1CILi1EEESB_SB_EEEEENS5_IJNSA_ILi128EEENSA_ILi256EEENSA_ILi32EEEEEENS_6half_tENS5_IJlSB_lEEESI_NS5_IJSB_llEEENS4_8TiledMMAINS4_8MMA_AtomIJNS4_20SM100_MMA_F16BF16_SSISI_SI_fLi128ELi256ELNS4_4UMMA5MajorE0ELSP_1ELNSO_7ScaleInE0ELSQ_0EEEEEENS4_6LayoutISC_NS5_IJNSA_ILi0EEESU_SU_EEEEENS5_IJNS4_10UnderscoreESX_SX_EEEEENS4_13SM90_TMA_LOADENS4_14ComposedLayoutINS4_7SwizzleILi2ELi4ELi3EEENS4_18smem_ptr_flag_bitsILi16EEENST_INS5_IJNSA_ILi8EEESG_EEENS5_IJSG_SB_EEEEEEEvNS4_8identityES10_NS11_INS12_ILi3ELi4ELi3EEES15_NST_INS5_IJNSA_ILi64EEES16_EEENS5_IJSB_S1D_EEEEEEEvS1B_EENS_8epilogue10collective18CollectiveEpilogueINS1J_23Sm100TmaWarpSpecializedILi4ELi2ELi64ELb1ELb0EEEJSH_NS5_IJNST_ISE_SB_EENST_IS1D_SB_EEEEESI_SJ_SI_SJ_NS1J_6fusion15FusionCallbacksIS1N_NS1R_17LinearCombinationISI_fSI_fLNS_15FloatRoundStyleE2EEESH_S1Q_JEEENS4_5SM1004TMEM4LOAD26SM100_TMEM_LOAD_32dp32b64xES10_NS11_IS1C_S15_NST_INS5_IJS16_S1D_EEENS5_IJS1D_SB_EEEEEEENS4_39AutoVectorizingCopyWithAssumedAlignmentILi128EEENS4_14SM90_TMA_STOREES24_S26_S26_EEEvvEEEEvNT_6ParamsE,"ax",@progbits
	.align	128
.text._ZN7cutlass13device_kernelINS_4gemm6kernel13GemmUniversalIN4cute5tupleIJiiiiEEENS1_10collective13CollectiveMmaINS1_35MainloopSm100TmaUmmaWarpSpecializedILi6ELi2ELi2ENS5_IJNS4_1CILi1EEESB_SB_EEEEENS5_IJNSA_ILi128EEENSA_ILi256EEENSA_ILi32EEEEEENS_6half_tENS5_IJlSB_lEEESI_NS5_IJSB_llEEENS4_8TiledMMAINS4_8MMA_AtomIJNS4_20SM100_MMA_F16BF16_SSISI_SI_fLi128ELi256ELNS4_4UMMA5MajorE0ELSP_1ELNSO_7ScaleInE0ELSQ_0EEEEEENS4_6LayoutISC_NS5_IJNSA_ILi0EEESU_SU_EEEEENS5_IJNS4_10UnderscoreESX_SX_EEEEENS4_13SM90_TMA_LOADENS4_14ComposedLayoutINS4_7SwizzleILi2ELi4ELi3EEENS4_18smem_ptr_flag_bitsILi16EEENST_INS5_IJNSA_ILi8EEESG_EEENS5_IJSG_SB_EEEEEEEvNS4_8identityES10_NS11_INS12_ILi3ELi4ELi3EEES15_NST_INS5_IJNSA_ILi64EEES16_EEENS5_IJSB_S1D_EEEEEEEvS1B_EENS_8epilogue10collective18CollectiveEpilogueINS1J_23Sm100TmaWarpSpecializedILi4ELi2ELi64ELb1ELb0EEEJSH_NS5_IJNST_ISE_SB_EENST_IS1D_SB_EEEEESI_SJ_SI_SJ_NS1J_6fusion15FusionCallbacksIS1N_NS1R_17LinearCombinationISI_fSI_fLNS_15FloatRoundStyleE2EEESH_S1Q_JEEENS4_5SM1004TMEM4LOAD26SM100_TMEM_LOAD_32dp32b64xES10_NS11_IS1C_S15_NST_INS5_IJS16_S1D_EEENS5_IJS1D_SB_EEEEEEENS4_39AutoVectorizingCopyWithAssumedAlignmentILi128EEENS4_14SM90_TMA_STOREES24_S26_S26_EEEvvEEEEvNT_6ParamsE:
        .type           _ZN7cutlass13device_kernelINS_4gemm6kernel13GemmUniversalIN4cute5tupleIJiiiiEEENS1_10collective13CollectiveMmaINS1_35MainloopSm100TmaUmmaWarpSpecializedILi6ELi2ELi2ENS5_IJNS4_1CILi1EEESB_SB_EEEEENS5_IJNSA_ILi128EEENSA_ILi256EEENSA_ILi32EEEEEENS_6half_tENS5_IJlSB_lEEESI_NS5_IJSB_llEEENS4_8TiledMMAINS4_8MMA_AtomIJNS4_20SM100_MMA_F16BF16_SSISI_SI_fLi128ELi256ELNS4_4UMMA5MajorE0ELSP_1ELNSO_7ScaleInE0ELSQ_0EEEEEENS4_6LayoutISC_NS5_IJNSA_ILi0EEESU_SU_EEEEENS5_IJNS4_10UnderscoreESX_SX_EEEEENS4_13SM90_TMA_LOADENS4_14ComposedLayoutINS4_7SwizzleILi2ELi4ELi3EEENS4_18smem_ptr_flag_bitsILi16EEENST_INS5_IJNSA_ILi8EEESG_EEENS5_IJSG_SB_EEEEEEEvNS4_8identityES10_NS11_INS12_ILi3ELi4ELi3EEES15_NST_INS5_IJNSA_ILi64EEES16_EEENS5_IJSB_S1D_EEEEEEEvS1B_EENS_8epilogue10collective18CollectiveEpilogueINS1J_23Sm100TmaWarpSpecializedILi4ELi2ELi64ELb1ELb0EEEJSH_NS5_IJNST_ISE_SB_EENST_IS1D_SB_EEEEESI_SJ_SI_SJ_NS1J_6fusion15FusionCallbacksIS1N_NS1R_17LinearCombinationISI_fSI_fLNS_15FloatRoundStyleE2EEESH_S1Q_JEEENS4_5SM1004TMEM4LOAD26SM100_TMEM_LOAD_32dp32b64xES10_NS11_IS1C_S15_NST_INS5_IJS16_S1D_EEENS5_IJS1D_SB_EEEEEEENS4_39AutoVectorizingCopyWithAssumedAlignmentILi128EEENS4_14SM90_TMA_STOREES24_S26_S26_EEEvvEEEEvNT_6ParamsE,@function
        .size           _ZN7cutlass13device_kernelINS_4gemm6kernel13GemmUniversalIN4cute5tupleIJiiiiEEENS1_10collective13CollectiveMmaINS1_35MainloopSm100TmaUmmaWarpSpecializedILi6ELi2ELi2ENS5_IJNS4_1CILi1EEESB_SB_EEEEENS5_IJNSA_ILi128EEENSA_ILi256EEENSA_ILi32EEEEEENS_6half_tENS5_IJlSB_lEEESI_NS5_IJSB_llEEENS4_8TiledMMAINS4_8MMA_AtomIJNS4_20SM100_MMA_F16BF16_SSISI_SI_fLi128ELi256ELNS4_4UMMA5MajorE0ELSP_1ELNSO_7ScaleInE0ELSQ_0EEEEEENS4_6LayoutISC_NS5_IJNSA_ILi0EEESU_SU_EEEEENS5_IJNS4_10UnderscoreESX_SX_EEEEENS4_13SM90_TMA_LOADENS4_14ComposedLayoutINS4_7SwizzleILi2ELi4ELi3EEENS4_18smem_ptr_flag_bitsILi16EEENST_INS5_IJNSA_ILi8EEESG_EEENS5_IJSG_SB_EEEEEEEvNS4_8identityES10_NS11_INS12_ILi3ELi4ELi3EEES15_NST_INS5_IJNSA_ILi64EEES16_EEENS5_IJSB_S1D_EEEEEEEvS1B_EENS_8epilogue10collective18CollectiveEpilogueINS1J_23Sm100TmaWarpSpecializedILi4ELi2ELi64ELb1ELb0EEEJSH_NS5_IJNST_ISE_SB_EENST_IS1D_SB_EEEEESI_SJ_SI_SJ_NS1J_6fusion15FusionCallbacksIS1N_NS1R_17LinearCombinationISI_fSI_fLNS_15FloatRoundStyleE2EEESH_S1Q_JEEENS4_5SM1004TMEM4LOAD26SM100_TMEM_LOAD_32dp32b64xES10_NS11_IS1C_S15_NST_INS5_IJS16_S1D_EEENS5_IJS1D_SB_EEEEEEENS4_39AutoVectorizingCopyWithAssumedAlignmentILi128EEENS4_14SM90_TMA_STOREES24_S26_S26_EEEvvEEEEvNT_6ParamsE,(.L_x_176 - _ZN7cutlass13device_kernelINS_4gemm6kernel13GemmUniversalIN4cute5tupleIJiiiiEEENS1_10collective13CollectiveMmaINS1_35MainloopSm100TmaUmmaWarpSpecializedILi6ELi2ELi2ENS5_IJNS4_1CILi1EEESB_SB_EEEEENS5_IJNSA_ILi128EEENSA_ILi256EEENSA_ILi32EEEEEENS_6half_tENS5_IJlSB_lEEESI_NS5_IJSB_llEEENS4_8TiledMMAINS4_8MMA_AtomIJNS4_20SM100_MMA_F16BF16_SSISI_SI_fLi128ELi256ELNS4_4UMMA5MajorE0ELSP_1ELNSO_7ScaleInE0ELSQ_0EEEEEENS4_6LayoutISC_NS5_IJNSA_ILi0EEESU_SU_EEEEENS5_IJNS4_10UnderscoreESX_SX_EEEEENS4_13SM90_TMA_LOADENS4_14ComposedLayoutINS4_7SwizzleILi2ELi4ELi3EEENS4_18smem_ptr_flag_bitsILi16EEENST_INS5_IJNSA_ILi8EEESG_EEENS5_IJSG_SB_EEEEEEEvNS4_8identityES10_NS11_INS12_ILi3ELi4ELi3EEES15_NST_INS5_IJNSA_ILi64EEES16_EEENS5_IJSB_S1D_EEEEEEEvS1B_EENS_8epilogue10collective18CollectiveEpilogueINS1J_23Sm100TmaWarpSpecializedILi4ELi2ELi64ELb1ELb0EEEJSH_NS5_IJNST_ISE_SB_EENST_IS1D_SB_EEEEESI_SJ_SI_SJ_NS1J_6fusion15FusionCallbacksIS1N_NS1R_17LinearCombinationISI_fSI_fLNS_15FloatRoundStyleE2EEESH_S1Q_JEEENS4_5SM1004TMEM4LOAD26SM100_TMEM_LOAD_32dp32b64xES10_NS11_IS1C_S15_NST_INS5_IJS16_S1D_EEENS5_IJS1D_SB_EEEEEEENS4_39AutoVectorizingCopyWithAssumedAlignmentILi128EEENS4_14SM90_TMA_STOREES24_S26_S26_EEEvvEEEEvNT_6ParamsE)
        .other          _ZN7cutlass13device_kernelINS_4gemm6kernel13GemmUniversalIN4cute5tupleIJiiiiEEENS1_10collective13CollectiveMmaINS1_35MainloopSm100TmaUmmaWarpSpecializedILi6ELi2ELi2ENS5_IJNS4_1CILi1EEESB_SB_EEEEENS5_IJNSA_ILi128EEENSA_ILi256EEENSA_ILi32EEEEEENS_6half_tENS5_IJlSB_lEEESI_NS5_IJSB_llEEENS4_8TiledMMAINS4_8MMA_AtomIJNS4_20SM100_MMA_F16BF16_SSISI_SI_fLi128ELi256ELNS4_4UMMA5MajorE0ELSP_1ELNSO_7ScaleInE0ELSQ_0EEEEEENS4_6LayoutISC_NS5_IJNSA_ILi0EEESU_SU_EEEEENS5_IJNS4_10UnderscoreESX_SX_EEEEENS4_13SM90_TMA_LOADENS4_14ComposedLayoutINS4_7SwizzleILi2ELi4ELi3EEENS4_18smem_ptr_flag_bitsILi16EEENST_INS5_IJNSA_ILi8EEESG_EEENS5_IJSG_SB_EEEEEEEvNS4_8identityES10_NS11_INS12_ILi3ELi4ELi3EEES15_NST_INS5_IJNSA_ILi64EEES16_EEENS5_IJSB_S1D_EEEEEEEvS1B_EENS_8epilogue10collective18CollectiveEpilogueINS1J_23Sm100TmaWarpSpecializedILi4ELi2ELi64ELb1ELb0EEEJSH_NS5_IJNST_ISE_SB_EENST_IS1D_SB_EEEEESI_SJ_SI_SJ_NS1J_6fusion15FusionCallbacksIS1N_NS1R_17LinearCombinationISI_fSI_fLNS_15FloatRoundStyleE2EEESH_S1Q_JEEENS4_5SM1004TMEM4LOAD26SM100_TMEM_LOAD_32dp32b64xES10_NS11_IS1C_S15_NST_INS5_IJS16_S1D_EEENS5_IJS1D_SB_EEEEEEENS4_39AutoVectorizingCopyWithAssumedAlignmentILi128EEENS4_14SM90_TMA_STOREES24_S26_S26_EEEvvEEEEvNT_6ParamsE,@"STO_CUDA_ENTRY STV_DEFAULT"
_ZN7cutlass13device_kernelINS_4gemm6kernel13GemmUniversalIN4cute5tupleIJiiiiEEENS1_10collective13CollectiveMmaINS1_35MainloopSm100TmaUmmaWarpSpecializedILi6ELi2ELi2ENS5_IJNS4_1CILi1EEESB_SB_EEEEENS5_IJNSA_ILi128EEENSA_ILi256EEENSA_ILi32EEEEEENS_6half_tENS5_IJlSB_lEEESI_NS5_IJSB_llEEENS4_8TiledMMAINS4_8MMA_AtomIJNS4_20SM100_MMA_F16BF16_SSISI_SI_fLi128ELi256ELNS4_4UMMA5MajorE0ELSP_1ELNSO_7ScaleInE0ELSQ_0EEEEEENS4_6LayoutISC_NS5_IJNSA_ILi0EEESU_SU_EEEEENS5_IJNS4_10UnderscoreESX_SX_EEEEENS4_13SM90_TMA_LOADENS4_14ComposedLayoutINS4_7SwizzleILi2ELi4ELi3EEENS4_18smem_ptr_flag_bitsILi16EEENST_INS5_IJNSA_ILi8EEESG_EEENS5_IJSG_SB_EEEEEEEvNS4_8identityES10_NS11_INS12_ILi3ELi4ELi3EEES15_NST_INS5_IJNSA_ILi64EEES16_EEENS5_IJSB_S1D_EEEEEEEvS1B_EENS_8epilogue10collective18CollectiveEpilogueINS1J_23Sm100TmaWarpSpecializedILi4ELi2ELi64ELb1ELb0EEEJSH_NS5_IJNST_ISE_SB_EENST_IS1D_SB_EEEEESI_SJ_SI_SJ_NS1J_6fusion15FusionCallbacksIS1N_NS1R_17LinearCombinationISI_fSI_fLNS_15FloatRoundStyleE2EEESH_S1Q_JEEENS4_5SM1004TMEM4LOAD26SM100_TMEM_LOAD_32dp32b64xES10_NS11_IS1C_S15_NST_INS5_IJS16_S1D_EEENS5_IJS1D_SB_EEEEEEENS4_39AutoVectorizingCopyWithAssumedAlignmentILi128EEENS4_14SM90_TMA_STOREES24_S26_S26_EEEvvEEEEvNT_6ParamsE:
[----:B------:R-:W1:Y:S01]  /*0000*/  LDC R1, c[0x0][0x37c] ;  /* 0x0000df00ff017b82 */ /* 0x000e620000000800 */
[----:B------:R-:W2:Y:S01]  /*0010*/  S2R R170, SR_TID.X ;  /* 0x0000000000aa7919 */ /* 0x000ea20000002100 */
[----:B------:R-:W3:Y:S01]  /*0020*/  LDCU.64 UR4, c[0x0][0x890] ;  /* 0x00011200ff0477ac */ /* 0x000ee20008000a00 */
[----:B------:R-:W-:Y:S02]  /*0030*/  PRMT R155, RZ, 0x7610, R155 ;  /* 0x00007610ff9b7816 */ /* 0x000fe4000000009b */
[----:B------:R-:W-:Y:S01]  /*0040*/  ELECT P5, URZ, PT ;  /* 0x0000000000ff782f */ /* 0x000fe200038a0000 */
[----:B------:R-:W4:Y:S01]  /*0050*/  LDCU.64 UR48, c[0x0][0x358] ;  /* 0x00006b00ff3077ac */ /* 0x000f220008000a00 */
[----:B---3--:R-:W-:-:S04]  /*0060*/  UISETP.NE.U32.AND UP0, UPT, UR4, URZ, UPT ;  /* 0x000000ff0400728c */ /* 0x008fc8000bf05070 */
[----:B------:R-:W-:Y:S01]  /*0070*/  UISETP.NE.AND.EX UP0, UPT, UR5, URZ, UPT, UP0 ;  /* 0x000000ff0500728c */ /* 0x000fe2000bf05300 */
[----:B--2---:R-:W-:-:S05]  /*0080*/  SHF.R.U32.HI R162, RZ, 0x5, R170 ;  /* 0x00000005ffa27819 */ /* 0x004fca00000116aa */
[----:B------:R-:W2:Y:S02]  /*0090*/  SHFL.IDX PT, R0, R162, RZ, 0x1f ;  /* 0x00001fffa2007589 */ /* 0x000ea400000e0000 */
[----:B--2---:R-:W-:Y:S01]  /*00a0*/  R2UR UR8, R0 ;  /* 0x00000000000872ca */ /* 0x004fe200000e0000 */
[----:B-1--4-:R-:W-:-:S14]  /*00b0*/  BRA.U UP0, `(.L_x_0) ;  /* 0x00000001002c7547 */ /* 0x012fdc000b800000 */
[----:B------:R-:W1:Y:S02]  /*00c0*/  LDCU.64 UR6, c[0x0][0x888] ;  /* 0x00011100ff0677ac */ /* 0x000e640008000a00 */
[----:B-1----:R-:W-:-:S04]  /*00d0*/  UISETP.NE.U32.AND UP0, UPT, UR6, URZ, UPT ;  /* 0x000000ff0600728c */ /* 0x002fc8000bf05070 */
[----:B------:R-:W-:-:S09]  /*00e0*/  UISETP.NE.AND.EX UP0, UPT, UR7, URZ, UPT, UP0 ;  /* 0x000000ff0700728c */ /* 0x000fd2000bf05300 */
[----:B------:R-:W-:Y:S05]  /*00f0*/  BRA.U !UP0, `(.L_x_1) ;  /* 0x0000000108107547 */ /* 0x000fea000b800000 */
[----:B------:R-:W1:Y:S02]  /*0100*/  LDC.64 R2, c[0x0][0x888] ;  /* 0x00022200ff027b82 */ /* 0x000e640000000a00 */
[----:B-1----:R1:W5:Y:S01]  /*0110*/  LDG.E R81, desc[UR48][R2.64] ;  /* 0x0000003002517981 */ /* 0x002362000c1e1900 */
[----:B------:R-:W-:Y:S01]  /*0120*/  HFMA2 R155, -RZ, RZ, 0, 5.9604644775390625e-08 ;  /* 0x00000001ff9b7431 */ /* 0x000fe200000001ff */
[----:B------:R-:W-:Y:S05]  /*0130*/  BRA `(.L_x_0) ;  /* 0x00000000000c7947 */ /* 0x000fea0003800000 */
.L_x_1:
[----:B------:R-:W1:Y:S01]  /*0140*/  LDCU UR6, c[0x0][0x880] ;  /* 0x00011000ff0677ac */ /* 0x000e620008000800 */
[----:B------:R-:W-:Y:S01]  /*0150*/  HFMA2 R155, -RZ, RZ, 0, 5.9604644775390625e-08 ;  /* 0x00000001ff9b7431 */ /* 0x000fe200000001ff */
[----:B-1----:R-:W-:-:S07]  /*0160*/  MOV R81, UR6 ;  /* 0x0000000600517c02 */ /* 0x002fce0008000f00 */
.L_x_0:
[----:B------:R-:W2:Y:S02]  /*0170*/  LDCU.64 UR6, c[0x0][0x8b0] ;  /* 0x00011600ff0677ac */ /* 0x000ea40008000a00 */
[----:B--2---:R-:W-:-:S04]  /*0180*/  UISETP.NE.U32.AND UP0, UPT, UR6, URZ, UPT ;  /* 0x000000ff0600728c */ /* 0x004fc8000bf05070 */
[----:B------:R-:W-:-:S09]  /*0190*/  UISETP.NE.AND.EX UP0, UPT, UR7, URZ, UPT, UP0 ;  /* 0x000000ff0700728c */ /* 0x000fd2000bf05300 */
[----:B------:R-:W-:Y:S05]  /*01a0*/  BRA.U UP0, `(.L_x_2) ;  /* 0x0000000100247547 */ /* 0x000fea000b800000 */
[----:B------:R-:W2:Y:S02]  /*01b0*/  LDCU.64 UR6, c[0x0][0x8a8] ;  /* 0x00011500ff0677ac */ /* 0x000ea40008000a00 */
[----:B--2---:R-:W-:-:S04]  /*01c0*/  UISETP.NE.U32.AND UP0, UPT, UR6, URZ, UPT ;  /* 0x000000ff0600728c */ /* 0x004fc8000bf05070 */
[----:B------:R-:W-:-:S09]  /*01d0*/  UISETP.NE.AND.EX UP0, UPT, UR7, URZ, UPT, UP0 ;  /* 0x000000ff0700728c */ /* 0x000fd2000bf05300 */
[----:B------:R-:W-:Y:S05]  /*01e0*/  BRA.U !UP0, `(.L_x_3) ;  /* 0x00000001080c7547 */ /* 0x000fea000b800000 */
[----:B------:R-:W2:Y:S02]  /*01f0*/  LDC.64 R78, c[0x0][0x8a8] ;  /* 0x00022a00ff4e7b82 */ /* 0x000ea40000000a00 */
[----:B--2---:R2:W5:Y:S01]  /*0200*/  LDG.E R78, desc[UR48][R78.64] ;  /* 0x000000304e4e7981 */ /* 0x004562000c1e1900 */
[----:B------:R-:W-:Y:S05]  /*0210*/  BRA `(.L_x_2) ;  /* 0x0000000000087947 */ /* 0x000fea0003800000 */
.L_x_3:
[----:B------:R-:W2:Y:S02]  /*0220*/  LDCU UR6, c[0x0][0x8a0] ;  /* 0x00011400ff0677ac */ /* 0x000ea40008000800 */
[----:B--2---:R-:W-:Y:S02]  /*0230*/  MOV R78, UR6 ;  /* 0x00000006004e7c02 */ /* 0x004fe40008000f00 */
.L_x_2:
[----:B------:R-:W-:Y:S01]  /*0240*/  IMAD.U32 R0, RZ, RZ, UR8 ;  /* 0x00000008ff007e24 */ /* 0x000fe2000f8e00ff */
[----:B------:R-:W-:Y:S04]  /*0250*/  BSSY.RECONVERGENT B0, `(.L_x_4) ;  /* 0x000000c000007945 */ /* 0x000fe80003800200 */
[C---:B------:R-:W-:Y:S02]  /*0260*/  ISETP.NE.OR P1, PT, R0.reuse, 0x1, !P5 ;  /* 0x000000010000780c */ /* 0x040fe40006f25670 */
[----:B------:R-:W-:-:S11]  /*0270*/  ISETP.NE.OR P0, PT, R0, 0x3, !P5 ;  /* 0x000000030000780c */ /* 0x000fd60006f05670 */
[----:B------:R-:W-:Y:S05]  /*0280*/  @P1 BRA `(.L_x_5) ;  /* 0x0000000000201947 */ /* 0x000fea0003800000 */
[----:B------:R-:W3:Y:S02]  /*0290*/  LDCU.64 UR6, c[0x0][0x348] ;  /* 0x00006900ff0677ac */ /* 0x000ee40008000a00 */
[----:B---3--:R-:W-:Y:S02]  /*02a0*/  UIADD3 UR10, UP1, UPT, UR6, 0x80, URZ ;  /* 0x00000080060a7890 */ /* 0x008fe4000ff3e0ff */
[----:B------:R-:W-:Y:S02]  /*02b0*/  UIADD3 UR6, UP0, UPT, UR6, 0x180, URZ ;  /* 0x0000018006067890 */ /* 0x000fe4000ff1e0ff */
[----:B------:R-:W-:Y:S02]  /*02c0*/  UIADD3.X UR11, UPT, UPT, URZ, UR7, URZ, UP1, !UPT ;  /* 0x00000007ff0b7290 */ /* 0x000fe40008ffe4ff */
[----:B------:R-:W-:-:S07]  /*02d0*/  UIADD3.X UR7, UPT, UPT, URZ, UR7, URZ, UP0, !UPT ;  /* 0x00000007ff077290 */ /* 0x000fce00087fe4ff */
[----:B------:R3:W-:Y:S02]  /*02e0*/  UTMACCTL.PF [UR10] ;  /* 0x000000000a0079b9 */ /* 0x0007e40008040000 */
[----:B------:R3:W-:Y:S02]  /*02f0*/  UTMACCTL.PF [UR6] ;  /* 0x00000000060079b9 */ /* 0x0007e40008040000 */
[----:B---3--:R-:W-:Y:S01]  /*0300*/  NOP ;  /* 0x0000000000007918 */ /* 0x008fe20000000000 */
.L_x_5:
[----:B------:R-:W-:Y:S05]  /*0310*/  BSYNC.RECONVERGENT B0 ;  /* 0x0000000000007941 */ /* 0x000fea0003800200 */
.L_x_4:
[----:B------:R-:W-:Y:S04]  /*0320*/  BSSY.RECONVERGENT B0, `(.L_x_6) ;  /* 0x000000a000007945 */ /* 0x000fe80003800200 */
        /* <DEDUP_REMOVED lines=9> */
.L_x_7:
[----:B------:R-:W-:Y:S05]  /*03c0*/  BSYNC.RECONVERGENT B0 ;  /* 0x0000000000007941 */ /* 0x000fea0003800200 */
.L_x_6:
[----:B------:R-:W3:Y:S01]  /*03d0*/  LDCU.64 UR6, c[0x0][0x888] ;  /* 0x00011100ff0677ac */ /* 0x000ee20008000a00 */
[----:B------:R-:W-:Y:S02]  /*03e0*/  UISETP.EQ.U32.AND UP1, UPT, UR4, URZ, UPT ;  /* 0x000000ff0400728c */ /* 0x000fe4000bf22070 */
[----:B------:R-:W-:Y:S02]  /*03f0*/  UPLOP3.LUT UP2, UPT, UPT, UPT, UPT, 0x80, 0x8 ;  /* 0x000000000008789c */ /* 0x000fe40003f4f070 */
[----:B---3--:R-:W-:-:S04]  /*0400*/  UISETP.NE.U32.AND UP0, UPT, UR6, URZ, UPT ;  /* 0x000000ff0600728c */ /* 0x008fc8000bf05070 */
[----:B------:R-:W-:-:S04]  /*0410*/  UISETP.NE.AND.EX UP0, UPT, UR7, URZ, UPT, UP0 ;  /* 0x000000ff0700728c */ /* 0x000fc8000bf05300 */
[----:B------:R-:W-:-:S04]  /*0420*/  UISETP.EQ.OR.EX UP3, UPT, UR5, URZ, !UP0, UP1 ;  /* 0x000000ff0500728c */ /* 0x000fc8000c762710 */
[----:B------:R-:W-:-:S05]  /*0430*/  UP2UR UR50, UPR, URZ, 0x8 ;  /* 0x00000008ff327883 */ /* 0x000fca0008000000 */
[----:B------:R-:W-:Y:S07]  /*0440*/  BRA.U !UP3, `(.L_x_8) ;  /* 0x000000010b207547 */ /* 0x000fee000b800000 */
[----:B------:R-:W-:Y:S01]  /*0450*/  UISETP.NE.U32.AND UP2, UPT, UR4, URZ, UPT ;  /* 0x000000ff0400728c */ /* 0x000fe2000bf45070 */
[----:B-----5:R-:W-:Y:S01]  /*0460*/  FSETP.NEU.AND P0, PT, R81, RZ, PT ;  /* 0x000000ff5100720b */ /* 0x020fe20003f0d000 */
[----:B------:R-:W-:Y:S02]  /*0470*/  USEL UR4, URZ, 0xffffffff, UP0 ;  /* 0xffffffffff047887 */ /* 0x000fe40008000000 */
[----:B------:R-:W-:-:S10]  /*0480*/  UISETP.NE.AND.EX UP2, UPT, UR5, URZ, UPT, UP2 ;  /* 0x000000ff0500728c */ /* 0x000fd4000bf45320 */
[----:B------:R-:W-:Y:S01]  /*0490*/  VOTEU.ANY UP1, P0 ;  /* 0x0000000000ff7886 */ /* 0x000fe20000020100 */
[----:B------:R-:W-:-:S04]  /*04a0*/  @!UP2 USEL UR4, URZ, 0xffffffff, UP1 ;  /* 0xffffffffff04a887 */ /* 0x000fc80008800000 */
[----:B------:R-:W-:-:S04]  /*04b0*/  ULOP3.LUT UR4, UR4, 0x1, URZ, 0xc0, !UPT ;  /* 0x0000000104047892 */ /* 0x000fc8000f8ec0ff */
[----:B------:R-:W-:-:S11]  /*04c0*/  UISETP.NE.U32.AND UP2, UPT, UR4, 0x1, UPT ;  /* 0x000000010400788c */ /* 0x000fd6000bf45070 */
.L_x_8:
[----:B-1----:R-:W1:Y:S01]  /*04d0*/  SHFL.IDX PT, R2, R162, RZ, 0x1f ;  /* 0x00001fffa2027589 */ /* 0x002e6200000e0000 */
[----:B------:R-:W-:-:S04]  /*04e0*/  UISETP.NE.AND UP1, UPT, UR8, 0x2, UPT ;  /* 0x000000020800788c */ /* 0x000fc8000bf25270 */
[----:B------:R-:W-:Y:S01]  /*04f0*/  USEL UR6, URZ, 0x1, UP1 ;  /* 0x00000001ff067887 */ /* 0x000fe20008800000 */
[----:B-1----:R-:W-:-:S13]  /*0500*/  ISETP.NE.AND P0, PT, R2, RZ, PT ;  /* 0x000000ff0200720c */ /* 0x002fda0003f05270 */
[----:B------:R-:W-:Y:S05]  /*0510*/  @P0 BRA `(.L_x_9) ;  /* 0x0000000000580947 */ /* 0x000fea0003800000 */
[----:B------:R-:W1:Y:S01]  /*0520*/  S2UR UR5, SR_CgaCtaId ;  /* 0x00000000000579c3 */ /* 0x000e620000008800 */
[----:B------:R-:W-:Y:S01]  /*0530*/  UMOV UR7, 0x400 ;  /* 0x0000040000077882 */ /* 0x000fe20000000000 */
[----:B------:R-:W-:Y:S01]  /*0540*/  UMOV UR4, 0x1 ;  /* 0x0000000100047882 */ /* 0x000fe20000000000 */
[----:B------:R-:W-:Y:S01]  /*0550*/  ELECT P0, URZ, PT ;  /* 0x0000000000ff782f */ /* 0x000fe20003800000 */
[----:B------:R-:W-:-:S04]  /*0560*/  UIADD3 UR10, UPT, UPT, -UR4, 0x100000, URZ ;  /* 0x00100000040a7890 */ /* 0x000fc8000fffe1ff */
[----:B------:R-:W-:Y:S02]  /*0570*/  USHF.L.U32 UR11, UR10, 0xb, URZ ;  /* 0x0000000b0a0b7899 */ /* 0x000fe400080006ff */
[----:B------:R-:W-:Y:S02]  /*0580*/  USHF.L.U32 UR10, UR10, 0x1, URZ ;  /* 0x000000010a0a7899 */ /* 0x000fe400080006ff */
[----:B-1----:R-:W-:Y:S01]  /*0590*/  ULEA UR5, UR5, UR7, 0x18 ;  /* 0x0000000705057291 */ /* 0x002fe2000f8ec0ff */
[----:B------:R-:W1:Y:S11]  /*05a0*/  FENCE.VIEW.ASYNC.S ;  /* 0x00000000000073c6 */ /* 0x000e760000000000 */
[----:B-1----:R1:W3:Y:S01]  /*05b0*/  SYNCS.EXCH.64 URZ, [UR5], UR10 ;  /* 0x0000000a05ff75b2 */ /* 0x0022e20008000100 */
[----:B------:R1:W4:Y:S01]  /*05c0*/  SYNCS.EXCH.64 URZ, [UR5+0x30], UR10 ;  /* 0x0000300a05ff75b2 */ /* 0x0003220008000100 */
[----:B------:R1:W1:Y:S01]  /*05d0*/  SYNCS.EXCH.64 URZ, [UR5+0x8], UR10 ;  /* 0x0000080a05ff75b2 */ /* 0x0002620008000100 */
        /* <DEDUP_REMOVED lines=9> */
[----:B------:R-:W-:Y:S01]  /*0670*/  NOP ;  /* 0x0000000000007918 */ /* 0x000fe20000000000 */
.L_x_9:
[----:B------:R-:W2:Y:S01]  /*0680*/  SHFL.IDX PT, R2, R162, RZ, 0x1f ;  /* 0x00001fffa2027589 */ /* 0x000ea200000e0000 */
[----:B------:R-:W-:Y:S01]  /*0690*/  NOP ;  /* 0x0000000000007918 */ /* 0x000fe20000000000 */
[----:B--2---:R-:W-:-:S13]  /*06a0*/  ISETP.NE.AND P0, PT, R2, 0x1, PT ;  /* 0x000000010200780c */ /* 0x004fda0003f05270 */
[----:B------:R-:W-:Y:S05]  /*06b0*/  @P0 BRA `(.L_x_10) ;  /* 0x0000000000580947 */ /* 0x000fea0003800000 */
[----:B------:R-:W2:Y:S01]  /*06c0*/  S2UR UR7, SR_CgaCtaId ;  /* 0x00000000000779c3 */ /* 0x000ea20000008800 */
[----:B------:R-:W-:Y:S01]  /*06d0*/  UMOV UR9, 0x400 ;  /* 0x0000040000097882 */ /* 0x000fe20000000000 */
[----:B-1----:R-:W-:Y:S01]  /*06e0*/  UMOV UR5, 0x20 ;  /* 0x0000002000057882 */ /* 0x002fe20000000000 */
[----:B------:R-:W-:Y:S01]  /*06f0*/  UMOV UR4, 0x80 ;  /* 0x0000008000047882 */ /* 0x000fe20000000000 */
[----:B------:R-:W-:-:S04]  /*0700*/  UIADD3 UR10, UPT, UPT, -UR5, 0x100000, URZ ;  /* 0x00100000050a7890 */ /* 0x000fc8000fffe1ff */
[----:B------:R-:W-:Y:S02]  /*0710*/  USHF.L.U32 UR11, UR10, 0xb, URZ ;  /* 0x0000000b0a0b7899 */ /* 0x000fe400080006ff */
[----:B------:R-:W-:Y:S02]  /*0720*/  USHF.L.U32 UR10, UR10, 0x1, URZ ;  /* 0x000000010a0a7899 */ /* 0x000fe400080006ff */
[----:B------:R-:W-:-:S04]  /*0730*/  UIADD3 UR4, UPT, UPT, -UR4, 0x100000, URZ ;  /* 0x0010000004047890 */ /* 0x000fc8000fffe1ff */
[----:B------:R-:W-:Y:S02]  /*0740*/  USHF.L.U32 UR5, UR4, 0xb, URZ ;  /* 0x0000000b04057899 */ /* 0x000fe400080006ff */
[----:B------:R-:W-:Y:S01]  /*0750*/  USHF.L.U32 UR4, UR4, 0x1, URZ ;  /* 0x0000000104047899 */ /* 0x000fe200080006ff */
[----:B------:R-:W-:Y:S01]  /*0760*/  ELECT P0, URZ, PT ;  /* 0x0000000000ff782f */ /* 0x000fe20003800000 */
[----:B--2---:R-:W-:Y:S01]  /*0770*/  ULEA UR7, UR7, UR9, 0x18 ;  /* 0x0000000907077291 */ /* 0x004fe2000f8ec0ff */
[----:B------:R-:W1:Y:S11]  /*0780*/  FENCE.VIEW.ASYNC.S ;  /* 0x00000000000073c6 */ /* 0x000e760000000000 */
[----:B-1----:R2:W1:Y:S01]  /*0790*/  SYNCS.EXCH.64 URZ, [UR7+0x60], UR10 ;  /* 0x0000600a07ff75b2 */ /* 0x0024620008000100 */
[----:B------:R2:W1:Y:S01]  /*07a0*/  SYNCS.EXCH.64 URZ, [UR7+0x80], UR4 ;  /* 0x0000800407ff75b2 */ /* 0x0004620008000100 */
[----:B------:R2:W1:Y:S01]  /*07b0*/  SYNCS.EXCH.64 URZ, [UR7+0x68], UR10 ;  /* 0x0000680a07ff75b2 */ /* 0x0004620008000100 */
[----:B------:R2:W1:Y:S01]  /*07c0*/  SYNCS.EXCH.64 URZ, [UR7+0x88], UR4 ;  /* 0x0000880407ff75b2 */ /* 0x0004620008000100 */
[----:B------:R2:W1:Y:S01]  /*07d0*/  SYNCS.EXCH.64 URZ, [UR7+0x70], UR10 ;  /* 0x0000700a07ff75b2 */ /* 0x0004620008000100 */
[----:B------:R2:W1:Y:S01]  /*07e0*/  SYNCS.EXCH.64 URZ, [UR7+0x90], UR4 ;  /* 0x0000900407ff75b2 */ /* 0x0004620008000100 */
[----:B------:R2:W1:Y:S01]  /*07f0*/  SYNCS.EXCH.64 URZ, [UR7+0x78], UR10 ;  /* 0x0000780a07ff75b2 */ /* 0x0004620008000100 */
[----:B------:R2:W1:Y:S02]  /*0800*/  SYNCS.EXCH.64 URZ, [UR7+0x98], UR4 ;  /* 0x0000980407ff75b2 */ /* 0x0004640008000100 */
[----:B--2---:R-:W-:Y:S01]  /*0810*/  NOP ;  /* 0x0000000000007918 */ /* 0x004fe20000000000 */
.L_x_10:
[----:B------:R-:W2:Y:S01]  /*0820*/  SHFL.IDX PT, R2, R162, RZ, 0x1f ;  /* 0x00001fffa2027589 */ /* 0x000ea200000e0000 */
[----:B------:R-:W-:Y:S01]  /*0830*/  NOP ;  /* 0x0000000000007918 */ /* 0x000fe20000000000 */
[----:B--2---:R-:W-:-:S13]  /*0840*/  ISETP.NE.AND P0, PT, R2, 0x3, PT ;  /* 0x000000030200780c */ /* 0x004fda0003f05270 */
[----:B------:R-:W-:Y:S05]  /*0850*/  @P0 BRA `(.L_x_11) ;  /* 0x0000000000300947 */ /* 0x000fea0003800000 */
[----:B-1----:R-:W1:Y:S01]  /*0860*/  S2UR UR5, SR_CgaCtaId ;  /* 0x00000000000579c3 */ /* 0x002e620000008800 */
        /* <DEDUP_REMOVED lines=8> */
[----:B-1----:R2:W1:Y:S01]  /*08f0*/  SYNCS.EXCH.64 URZ, [UR5+0xa0], UR10 ;  /* 0x0000a00a05ff75b2 */ /* 0x0024620008000100 */
[----:B------:R2:W1:Y:S02]  /*0900*/  SYNCS.EXCH.64 URZ, [UR5+0xa8], UR10 ;  /* 0x0000a80a05ff75b2 */ /* 0x0004640008000100 */
[----:B--2---:R-:W-:Y:S01]  /*0910*/  NOP ;  /* 0x0000000000007918 */ /* 0x004fe20000000000 */
.L_x_11:
[----:B------:R-:W2:Y:S01]  /*0920*/  SHFL.IDX PT, R2, R162, RZ, 0x1f ;  /* 0x00001fffa2027589 */ /* 0x000ea200000e0000 */
[----:B------:R-:W-:Y:S01]  /*0930*/  NOP ;  /* 0x0000000000007918 */ /* 0x000fe20000000000 */
[----:B--2---:R-:W-:-:S13]  /*0940*/  ISETP.NE.AND P0, PT, R2, 0x4, PT ;  /* 0x000000040200780c */ /* 0x004fda0003f05270 */
[----:B------:R-:W-:Y:S05]  /*0950*/  @P0 BRA `(.L_x_12) ;  /* 0x00000000004c0947 */ /* 0x000fea0003800000 */
[----:B-1----:R-:W1:Y:S01]  /*0960*/  S2UR UR5, SR_CgaCtaId ;  /* 0x00000000000579c3 */ /* 0x002e620000008800 */
[----:B------:R-:W-:Y:S01]  /*0970*/  UMOV UR9, 0x100 ;  /* 0x0000010000097882 */ /* 0x000fe20000000000 */
[----:B------:R-:W-:Y:S01]  /*0980*/  UMOV UR7, 0x400 ;  /* 0x0000040000077882 */ /* 0x000fe20000000000 */
[----:B------:R-:W-:Y:S01]  /*0990*/  USEL UR9, UR9, 0xe0, UP2 ;  /* 0x000000e009097887 */ /* 0x000fe20009000000 */
[----:B------:R-:W-:Y:S01]  /*09a0*/  UMOV UR4, 0x1 ;  /* 0x0000000100047882 */ /* 0x000fe20000000000 */
[----:B------:R-:W-:Y:S01]  /*09b0*/  ELECT P0, URZ, PT ;  /* 0x0000000000ff782f */ /* 0x000fe20003800000 */
[----:B------:R-:W-:-:S04]  /*09c0*/  UIADD3 UR10, UPT, UPT, -UR4, 0x100000, URZ ;  /* 0x00100000040a7890 */ /* 0x000fc8000fffe1ff */
[----:B------:R-:W-:Y:S02]  /*09d0*/  USHF.L.U32 UR11, UR10, 0xb, URZ ;  /* 0x0000000b0a0b7899 */ /* 0x000fe400080006ff */
[----:B------:R-:W-:Y:S02]  /*09e0*/  USHF.L.U32 UR10, UR10, 0x1, URZ ;  /* 0x000000010a0a7899 */ /* 0x000fe400080006ff */
[----:B------:R-:W-:-:S04]  /*09f0*/  UIADD3 UR12, UPT, UPT, -UR9, 0x100000, URZ ;  /* 0x00100000090c7890 */ /* 0x000fc8000fffe1ff */
[----:B------:R-:W-:Y:S02]  /*0a00*/  USHF.L.U32 UR13, UR12, 0xb, URZ ;  /* 0x0000000b0c0d7899 */ /* 0x000fe400080006ff */
[----:B------:R-:W-:Y:S02]  /*0a10*/  USHF.L.U32 UR12, UR12, 0x1, URZ ;  /* 0x000000010c0c7899 */ /* 0x000fe400080006ff */
[----:B-1----:R-:W-:Y:S01]  /*0a20*/  ULEA UR5, UR5, UR7, 0x18 ;  /* 0x0000000705057291 */ /* 0x002fe2000f8ec0ff */
[----:B------:R-:W1:Y:S11]  /*0a30*/  FENCE.VIEW.ASYNC.S ;  /* 0x00000000000073c6 */ /* 0x000e760000000000 */
[----:B-1----:R2:W1:Y:S01]  /*0a40*/  SYNCS.EXCH.64 URZ, [UR5+0xb0], UR10 ;  /* 0x0000b00a05ff75b2 */ /* 0x0024620008000100 */
[----:B------:R2:W1:Y:S01]  /*0a50*/  SYNCS.EXCH.64 URZ, [UR5+0xc0], UR12 ;  /* 0x0000c00c05ff75b2 */ /* 0x0004620008000100 */
[----:B------:R2:W1:Y:S01]  /*0a60*/  SYNCS.EXCH.64 URZ, [UR5+0xb8], UR10 ;  /* 0x0000b80a05ff75b2 */ /* 0x0004620008000100 */
[----:B------:R2:W1:Y:S02]  /*0a70*/  SYNCS.EXCH.64 URZ, [UR5+0xc8], UR12 ;  /* 0x0000c80c05ff75b2 */ /* 0x0004640008000100 */
[----:B--2---:R-:W-:Y:S01]  /*0a80*/  NOP ;  /* 0x0000000000007918 */ /* 0x004fe20000000000 */
.L_x_12:
        /* <DEDUP_REMOVED lines=20> */
[----:B------:R2:W1:Y:S02]  /*0bd0*/  SYNCS.EXCH.64 URZ, [UR7+0xe8], UR4 ;  /* 0x0000e80407ff75b2 */ /* 0x0004640008000100 */
[----:B--2---:R-:W-:Y:S01]  /*0be0*/  NOP ;  /* 0x0000000000007918 */ /* 0x004fe20000000000 */
.L_x_13:
        /* <DEDUP_REMOVED lines=18> */
.L_x_14:
[----:B-1----:R-:W1:Y:S01]  /*0d10*/  S2UR UR5, SR_CTAID.X ;  /* 0x00000000000579c3 */ /* 0x002e620000002500 */
[----:B------:R-:W-:-:S05]  /*0d20*/  CS2R.32 R156, SR_CgaSize ;  /* 0x00000000009c7805 */ /* 0x000fca0000008a00 */
[----:B------:R-:W-:-:S05]  /*0d30*/  IMAD R156, R156, -0xa0, RZ ;  /* 0xffffff609c9c7824 */ /* 0x000fca00078e02ff */
[----:B------:R-:W-:-:S14]  /*0d40*/  R2UR UR9, R156 ;  /* 0x000000009c0972ca */ /* 0x000fdc00000e0000 */
[----:B------:R-:W2:Y:S01]  /*0d50*/  LDCU UR9, c[0x0][UR9+0x2b0] ;  /* 0x00005600090977ac */ /* 0x000ea20008000800 */
[----:B------:R-:W-:Y:S01]  /*0d60*/  NOP ;  /* 0x0000000000007918 */ /* 0x000fe20000000000 */
[----:B------:R-:W-:-:S05]  /*0d70*/  CS2R.32 R156, SR_CgaSize ;  /* 0x00000000009c7805 */ /* 0x000fca0000008a00 */
[----:B------:R-:W-:-:S05]  /*0d80*/  IMAD R156, R156, -0xa0, RZ ;  /* 0xffffff609c9c7824 */ /* 0x000fca00078e02ff */
[----:B------:R-:W-:-:S14]  /*0d90*/  R2UR UR7, R156 ;  /* 0x000000009c0772ca */ /* 0x000fdc00000e0000 */
[----:B------:R-:W3:Y:S01]  /*0da0*/  LDCU UR7, c[0x0][UR7+0x2b4] ;  /* 0x00005680070777ac */ /* 0x000ee20008000800 */
[----:B------:R-:W4:Y:S08]  /*0db0*/  S2UR UR4, SR_CTAID.Y ;  /* 0x00000000000479c3 */ /* 0x000f300000002600 */
[----:B------:R-:W3:Y:S01]  /*0dc0*/  LDC R9, c[0x0][0xb24] ;  /* 0x0002c900ff097b82 */ /* 0x000ee20000000800 */
[----:B-1----:R-:W-:-:S02]  /*0dd0*/  I2FP.F32.U32 R4, UR5 ;  /* 0x0000000500047c45 */ /* 0x002fc40008201000 */
[----:B------:R-:W-:-:S05]  /*0de0*/  CS2R.32 R5, SR_CgaSize ;  /* 0x0000000000057805 */ /* 0x000fca0000008a00 */
[----:B------:R-:W-:-:S06]  /*0df0*/  IMAD R5, R5, -0xa0, RZ ;  /* 0xffffff6005057824 */ /* 0x000fcc00078e02ff */
[----:B------:R-:W1:Y:S01]  /*0e00*/  LDC R5, c[0x0][R5+0x2a0] ;  /* 0x0000a80005057b82 */ /* 0x000e620000000800 */
[----:B------:R-:W-:Y:S01]  /*0e10*/  MOV R21, UR5 ;  /* 0x0000000500157c02 */ /* 0x000fe20008000f00 */
[----:B--2---:R-:W-:Y:S01]  /*0e20*/  FMUL R4, R4, UR9 ;  /* 0x0000000904047c20 */ /* 0x004fe20008400000 */
[----:B----4-:R-:W-:Y:S02]  /*0e30*/  I2FP.F32.U32 R2, UR4 ;  /* 0x0000000400027c45 */ /* 0x010fe40008201000 */
[----:B------:R-:W-:-:S05]  /*0e40*/  CS2R.32 R3, SR_CgaSize ;  /* 0x0000000000037805 */ /* 0x000fca0000008a00 */
[----:B------:R-:W-:-:S06]  /*0e50*/  IMAD R3, R3, -0xa0, RZ ;  /* 0xffffff6003037824 */ /* 0x000fcc00078e02ff */
[----:B------:R-:W2:Y:S01]  /*0e60*/  LDC R3, c[0x0][R3+0x2a4] ;  /* 0x0000a90003037b82 */ /* 0x000ea20000000800 */
[----:B------:R-:W4:Y:S01]  /*0e70*/  F2I.U32.TRUNC.NTZ R156, R4 ;  /* 0x00000004009c7305 */ /* 0x000f22000020f000 */
[----:B------:R-:W-:Y:S01]  /*0e80*/  MOV R20, UR4 ;  /* 0x0000000400147c02 */ /* 0x000fe20008000f00 */
[----:B---3--:R-:W-:-:S05]  /*0e90*/  FMUL R2, R2, UR7 ;  /* 0x0000000702027c20 */ /* 0x008fca0008400000 */
[----:B------:R-:W-:Y:S01]  /*0ea0*/  BAR.SYNC.DEFER_BLOCKING 0x0 ;  /* 0x0000000000007b1d */ /* 0x000fe20000010000 */
[----:B------:R-:W-:-:S05]  /*0eb0*/  ISETP.GE.AND P0, PT, R9, 0x1, PT ;  /* 0x000000010900780c */ /* 0x000fca0003f06270 */
[----:B------:R-:W3:Y:S02]  /*0ec0*/  F2I.U32.TRUNC.NTZ R154, R2 ;  /* 0x00000002009a7305 */ /* 0x000ee4000020f000 */
[----:B------:R-:W2:Y:S01]  /*0ed0*/  S2UR UR44, SR_CTAID.Z ;  /* 0x00000000002c79c3 */ /* 0x000ea20000002700 */
[----:B----4-:R-:W-:-:S05]  /*0ee0*/  IADD3 R156, PT, PT, -R156, RZ, RZ ;  /* 0x000000ff9c9c7210 */ /* 0x010fca0007ffe1ff */
[----:B-1----:R-:W-:Y:S01]  /*0ef0*/  IMAD R156, R5, R156, UR5 ;  /* 0x00000005059c7e24 */ /* 0x002fe2000f8e029c */
[----:B---3--:R-:W-:-:S05]  /*0f00*/  IADD3 R154, PT, PT, -R154, RZ, RZ ;  /* 0x000000ff9a9a7210 */ /* 0x008fca0007ffe1ff */
[----:B--2---:R-:W-:Y:S01]  /*0f10*/  IMAD R154, R3, R154, UR4 ;  /* 0x00000004039a7e24 */ /* 0x004fe2000f8e029a */
[----:B------:R-:W-:Y:S06]  /*0f20*/  @!P0 BRA `(.L_x_15) ;  /* 0x0000000000b88947 */ /* 0x000fec0003800000 */
[----:B------:R-:W1:Y:S01]  /*0f30*/  LDC.64 R4, c[0x0][0xb18] ;  /* 0x0002c600ff047b82 */ /* 0x000e620000000a00 */
[----:B------:R-:W-:-:S07]  /*0f40*/  ISETP.NE.AND P0, PT, R9, 0x1, PT ;  /* 0x000000010900780c */ /* 0x000fce0003f05270 */
[----:B------:R-:W2:Y:S08]  /*0f50*/  LDC R10, c[0x0][0xb0c] ;  /* 0x0002c300ff0a7b82 */ /* 0x000eb00000000800 */
[----:B------:R-:W3:Y:S08]  /*0f60*/  LDC R11, c[0x0][0x370] ;  /* 0x0000dc00ff0b7b82 */ /* 0x000ef00000000800 */
[----:B------:R-:W4:Y:S01]  /*0f70*/  LDC R12, c[0x0][0x374] ;  /* 0x0000dd00ff0c7b82 */ /* 0x000f220000000800 */
[----:B-1----:R-:W-:-:S07]  /*0f80*/  ISETP.NE.AND P1, PT, R4, 0x1, PT ;  /* 0x000000010400780c */ /* 0x002fce0003f25270 */
[----:B------:R-:W3:Y:S01]  /*0f90*/  LDC.64 R6, c[0x0][0xb10] ;  /* 0x0002c400ff067b82 */ /* 0x000ee20000000a00 */
[----:B--2---:R-:W-:-:S07]  /*0fa0*/  ISETP.NE.AND P2, PT, R10, 0x1, PT ;  /* 0x000000010a00780c */ /* 0x004fce0003f45270 */
[----:B------:R-:W1:Y:S08]  /*0fb0*/  LDC R8, c[0x0][0xb20] ;  /* 0x0002c800ff087b82 */ /* 0x000e700000000800 */
[----:B------:R-:W2:Y:S01]  /*0fc0*/  LDC.64 R2, c[0x0][0xb28] ;  /* 0x0002ca00ff027b82 */ /* 0x000ea20000000a00 */
[----:B----4-:R-:W-:-:S04]  /*0fd0*/  IMAD.HI.U32 R13, R12, R5, RZ ;  /* 0x000000050c0d7227 */ /* 0x010fc800078e00ff */
[----:B------:R-:W-:-:S04]  /*0fe0*/  IMAD.HI.U32 R5, R20, R5, RZ ;  /* 0x0000000514057227 */ /* 0x000fc800078e00ff */
[----:B---3--:R-:W-:-:S04]  /*0ff0*/  IMAD.HI.U32 R14, R11, R6, RZ ;  /* 0x000000060b0e7227 */ /* 0x008fc800078e00ff */
[C---:B------:R-:W-:Y:S01]  /*1000*/  IMAD.HI.U32 R16, R21.reuse, R6, RZ ;  /* 0x0000000615107227 */ /* 0x040fe200078e00ff */
[-C--:B------:R-:W-:Y:S02]  /*1010*/  @P2 SHF.R.U32.HI R11, RZ, R7.reuse, R14 ;  /* 0x00000007ff0b2219 */ /* 0x080fe4000001160e */
[-C--:B-1----:R-:W-:Y:S02]  /*1020*/  @P1 SHF.R.U32.HI R12, RZ, R8.reuse, R13 ;  /* 0x00000008ff0c1219 */ /* 0x082fe4000001160d */
[----:B------:R-:W-:Y:S02]  /*1030*/  SHF.R.U32.HI R5, RZ, R8, R5 ;  /* 0x00000008ff057219 */ /* 0x000fe40000011605 */
[----:B------:R-:W-:Y:S02]  /*1040*/  SHF.R.U32.HI R16, RZ, R7, R16 ;  /* 0x00000007ff107219 */ /* 0x000fe40000011610 */
[----:B------:R-:W-:Y:S01]  /*1050*/  SEL R5, R20, R5, !P1 ;  /* 0x0000000514057207 */ /* 0x000fe20004800000 */
[----:B--2---:R-:W-:Y:S01]  /*1060*/  IMAD.HI.U32 R14, R12, R2, RZ ;  /* 0x000000020c0e7227 */ /* 0x004fe200078e00ff */
[----:B------:R-:W-:-:S02]  /*1070*/  SEL R7, R21, R16, !P2 ;  /* 0x0000001015077207 */ /* 0x000fc40005000000 */
[----:B------:R-:W-:Y:S01]  /*1080*/  IADD3 R13, PT, PT, -R5, RZ, RZ ;  /* 0x000000ff050d7210 */ /* 0x000fe20007ffe1ff */
[----:B------:R-:W-:Y:S01]  /*1090*/  IMAD.HI.U32 R6, R11, R2, RZ ;  /* 0x000000020b067227 */ /* 0x000fe200078e00ff */
[----:B------:R-:W-:-:S03]  /*10a0*/  @P0 SHF.R.U32.HI R12, RZ, R3, R14 ;  /* 0x00000003ff0c0219 */ /* 0x000fc6000001160e */
[----:B------:R-:W-:Y:S01]  /*10b0*/  IMAD R13, R4, R13, R20 ;  /* 0x0000000d040d7224 */ /* 0x000fe200078e0214 */
[----:B------:R-:W-:Y:S01]  /*10c0*/  @P0 SHF.R.U32.HI R11, RZ, R3, R6 ;  /* 0x00000003ff0b0219 */ /* 0x000fe20000011606 */
[----:B------:R-:W-:-:S04]  /*10d0*/  IMAD R12, R12, R9, RZ ;  /* 0x000000090c0c7224 */ /* 0x000fc800078e02ff */
[----:B------:R-:W-:Y:S01]  /*10e0*/  IMAD R6, R11, R9, RZ ;  /* 0x000000090b067224 */ /* 0x000fe200078e02ff */
[----:B------:R-:W-:-:S04]  /*10f0*/  ISETP.GE.AND P1, PT, R5, R12, PT ;  /* 0x0000000c0500720c */ /* 0x000fc80003f26270 */
[----:B------:R-:W-:Y:S01]  /*1100*/  ISETP.GE.OR P1, PT, R7, R6, P1 ;  /* 0x000000060700720c */ /* 0x000fe20000f26670 */
[----:B------:R-:W-:-:S05]  /*1110*/  IMAD.HI.U32 R6, R5, R2, RZ ;  /* 0x0000000205067227 */ /* 0x000fca00078e00ff */
[----:B------:R-:W-:-:S04]  /*1120*/  SHF.R.U32.HI R6, RZ, R3, R6 ;  /* 0x00000003ff067219 */ /* 0x000fc80000011606 */
[----:B------:R-:W-:-:S03]  /*1130*/  SEL R6, R5, R6, !P0 ;  /* 0x0000000605067207 */ /* 0x000fc60004000000 */
[----:B------:R-:W-:Y:S01]  /*1140*/  @!P1 IMAD.HI.U32 R8, R7, R2, RZ ;  /* 0x0000000207089227 */ /* 0x000fe200078e00ff */
[----:B------:R-:W-:-:S04]  /*1150*/  IADD3 R2, PT, PT, -R6, RZ, RZ ;  /* 0x000000ff06027210 */ /* 0x000fc80007ffe1ff */
[----:B------:R-:W-:Y:S01]  /*1160*/  @!P1 SHF.R.U32.HI R8, RZ, R3, R8 ;  /* 0x00000003ff089219 */ /* 0x000fe20000011608 */
[----:B------:R-:W-:-:S03]  /*1170*/  IMAD R2, R9, R2, R5 ;  /* 0x0000000209027224 */ /* 0x000fc600078e0205 */
[----:B------:R-:W-:-:S05]  /*1180*/  @!P1 SEL R3, R7, R8, !P0 ;  /* 0x0000000807039207 */ /* 0x000fca0004000000 */
[--C-:B------:R-:W-:Y:S02]  /*1190*/  @!P1 IMAD.IADD R6, R6, 0x1, -R3.reuse ;  /* 0x0000000106069824 */ /* 0x100fe400078e0a03 */
[----:B------:R-:W-:Y:S01]  /*11a0*/  @!P1 IMAD R3, R2, R11, R3 ;  /* 0x0000000b02039224 */ /* 0x000fe200078e0203 */
[----:B------:R-:W-:Y:S01]  /*11b0*/  IADD3 R2, PT, PT, -R7, RZ, RZ ;  /* 0x000000ff07027210 */ /* 0x000fe20007ffe1ff */
[----:B------:R-:W-:Y:S02]  /*11c0*/  @!P1 IMAD R5, R6, R9, R7 ;  /* 0x0000000906059224 */ /* 0x000fe400078e0207 */
[----:B------:R-:W-:Y:S02]  /*11d0*/  @!P1 IMAD.MOV.U32 R7, RZ, RZ, R3 ;  /* 0x000000ffff079224 */ /* 0x000fe400078e0003 */
[----:B------:R-:W-:Y:S02]  /*11e0*/  IMAD R2, R10, R2, R21 ;  /* 0x000000020a027224 */ /* 0x000fe400078e0215 */
[----:B------:R-:W-:-:S02]  /*11f0*/  IMAD R20, R5, R4, R13 ;  /* 0x0000000405147224 */ /* 0x000fc400078e020d */
[----:B------:R-:W-:Y:S02]  /*1200*/  IMAD R21, R7, R10, R2 ;  /* 0x0000000a07157224 */ /* 0x000fe400078e0202 */
.L_x_15:
[----:B------:R-:W1:Y:S01]  /*1210*/  LDCU UR4, c[0x0][0xb30] ;  /* 0x00016600ff0477ac */ /* 0x000e620008000800 */
[----:B------:R-:W2:Y:S08]  /*1220*/  S2UR UR37, SR_CgaCtaId ;  /* 0x00000000002579c3 */ /* 0x000eb00000008800 */
[----:B------:R-:W3:Y:S01]  /*1230*/  LDC R72, c[0x0][0xb24] ;  /* 0x0002c900ff487b82 */ /* 0x000ee20000000800 */
[----:B-1----:R-:W-:-:S09]  /*1240*/  UISETP.NE.AND UP1, UPT, UR4, 0x1, UPT ;  /* 0x000000010400788c */ /* 0x002fd2000bf25270 */
[----:B--2---:R-:W-:Y:S05]  /*1250*/  BRA.U UP1, `(.L_x_16) ;  /* 0x0000000101407547 */ /* 0x004fea000b800000 */
[----:B------:R-:W1:Y:S08]  /*1260*/  LDC.64 R4, c[0x0][0xb10] ;  /* 0x0002c400ff047b82 */ /* 0x000e700000000a00 */
[----:B------:R-:W2:Y:S08]  /*1270*/  LDC.64 R2, c[0x0][0xb18] ;  /* 0x0002c600ff027b82 */ /* 0x000eb00000000a00 */
[----:B------:R-:W4:Y:S08]  /*1280*/  LDC R6, c[0x0][0xb20] ;  /* 0x0002c800ff067b82 */ /* 0x000f300000000800 */
[----:B------:R-:W3:Y:S01]  /*1290*/  LDC R8, c[0x0][0xb0c] ;  /* 0x0002c300ff087b82 */ /* 0x000ee20000000800 */
[----:B-1----:R-:W-:-:S05]  /*12a0*/  IMAD.HI.U32 R4, R21, R4, RZ ;  /* 0x0000000415047227 */ /* 0x002fca00078e00ff */
[----:B------:R-:W-:Y:S01]  /*12b0*/  SHF.R.U32.HI R4, RZ, R5, R4 ;  /* 0x00000005ff047219 */ /* 0x000fe20000011604 */
[----:B--2---:R-:W-:Y:S01]  /*12c0*/  IMAD.HI.U32 R3, R20, R3, RZ ;  /* 0x0000000314037227 */ /* 0x004fe200078e00ff */
[----:B------:R-:W-:-:S04]  /*12d0*/  ISETP.NE.AND P0, PT, R2, 0x1, PT ;  /* 0x000000010200780c */ /* 0x000fc80003f05270 */
[----:B----4-:R-:W-:-:S04]  /*12e0*/  SHF.R.U32.HI R3, RZ, R6, R3 ;  /* 0x00000006ff037219 */ /* 0x010fc80000011603 */
[----:B------:R-:W-:Y:S02]  /*12f0*/  SEL R3, R20, R3, !P0 ;  /* 0x0000000314037207 */ /* 0x000fe40004000000 */
[----:B---3--:R-:W-:-:S04]  /*1300*/  ISETP.NE.AND P1, PT, R8, 0x1, PT ;  /* 0x000000010800780c */ /* 0x008fc80003f25270 */
[----:B------:R-:W-:-:S05]  /*1310*/  SEL R4, R21, R4, !P1 ;  /* 0x0000000415047207 */ /* 0x000fca0004800000 */
[----:B------:R-:W-:Y:S02]  /*1320*/  IMAD.IADD R5, R3, 0x1, -R4 ;  /* 0x0000000103057824 */ /* 0x000fe400078e0a04 */
[----:B------:R-:W-:Y:S02]  /*1330*/  IMAD.IADD R3, R4, 0x1, -R3 ;  /* 0x0000000104037824 */ /* 0x000fe400078e0a03 */
[----:B------:R-:W-:Y:S02]  /*1340*/  IMAD R21, R5, R8, R21 ;  /* 0x0000000805157224 */ /* 0x000fe400078e0215 */
[----:B------:R-:W-:-:S07]  /*1350*/  IMAD R20, R3, R2, R20 ;  /* 0x0000000203147224 */ /* 0x000fce00078e0214 */
.L_x_16:
[----:B------:R-:W-:Y:S01]  /*1360*/  BAR.SYNC.DEFER_BLOCKING 0x0 ;  /* 0x0000000000007b1d */ /* 0x000fe20000010000 */
[----:B------:R-:W-:Y:S01]  /*1370*/  UISETP.NE.AND UP1, UPT, UR8, 0x2, UPT ;  /* 0x000000020800788c */ /* 0x000fe2000bf25270 */
[----:B------:R-:W-:Y:S02]  /*1380*/  ISETP.NE.OR P5, PT, R0, 0x2, !P5 ;  /* 0x000000020000780c */ /* 0x000fe40006fa5670 */
[----:B------:R-:W-:-:S06]  /*1390*/  LOP3.LUT R2, R170, 0x1f, RZ, 0xc0, !PT ;  /* 0x0000001faa027812 */ /* 0x000fcc00078ec0ff */
[----:B------:R-:W-:Y:S05]  /*13a0*/  BRA.U UP1, `(.L_x_17) ;  /* 0x0000001501307547 */ /* 0x000fea000b800000 */
[----:B------:R-:W1:Y:S01]  /*13b0*/  LDCU UR13, c[0x0][0x38c] ;  /* 0x00007180ff0d77ac */ /* 0x000e620008000800 */
[----:B------:R-:W2:Y:S01]  /*13c0*/  LDC R9, c[0x0][0x370] ;  /* 0x0000dc00ff097b82 */ /* 0x000ea20000000800 */
[----:B------:R-:W-:Y:S01]  /*13d0*/  PLOP3.LUT P1, PT, PT, PT, UP2, 0x80, 0x8 ;  /* 0x000000000008781c */ /* 0x000fe20003f2f028 */
[----:B------:R-:W-:Y:S01]  /*13e0*/  HFMA2 R12, -RZ, RZ, 0, 0 ;  /* 0x00000000ff0c7431 */ /* 0x000fe200000001ff */
[----:B------:R-:W-:Y:S01]  /*13f0*/  ISETP.EQ.OR P4, PT, R2, RZ, P5 ;  /* 0x000000ff0200720c */ /* 0x000fe20002f82670 */
[----:B------:R-:W-:Y:S01]  /*1400*/  IMAD.MOV.U32 R15, RZ, RZ, 0x1 ;  /* 0x00000001ff0f7424 */ /* 0x000fe200078e00ff */
[----:B------:R-:W-:Y:S01]  /*1410*/  PLOP3.LUT P1, PT, P1, PT, PT, 0x8, 0x80 ;  /* 0x000000000080781c */ /* 0x000fe20000f2e170 */
[----:B------:R-:W-:Y:S01]  /*1420*/  IMAD.MOV.U32 R14, RZ, RZ, RZ ;  /* 0x000000ffff0e7224 */ /* 0x000fe200078e00ff */
[----:B------:R-:W-:Y:S01]  /*1430*/  MOV R8, 0x1 ;  /* 0x0000000100087802 */ /* 0x000fe20000000f00 */
[----:B------:R-:W4:Y:S01]  /*1440*/  LDC R0, c[0x0][0x374] ;  /* 0x0000dd00ff007b82 */ /* 0x000f220000000800 */
[----:B------:R-:W-:Y:S01]  /*1450*/  IMAD.MOV.U32 R10, RZ, RZ, RZ ;  /* 0x000000ffff0a7224 */ /* 0x000fe200078e00ff */
[----:B------:R-:W2:Y:S01]  /*1460*/  LDCU.64 UR22, c[0x0][0x348] ;  /* 0x00006900ff1677ac */ /* 0x000ea20008000a00 */
[----:B------:R-:W-:Y:S01]  /*1470*/  UMOV UR6, URZ ;  /* 0x000000ff00067c82 */ /* 0x000fe20008000000 */
[----:B-1----:R-:W-:-:S04]  /*1480*/  UIADD3 UR5, UPT, UPT, UR13, 0x1f, URZ ;  /* 0x0000001f0d057890 */ /* 0x002fc8000fffe0ff */
[----:B------:R-:W-:-:S04]  /*1490*/  USHF.R.S32.HI UR4, URZ, 0x1f, UR5 ;  /* 0x0000001fff047899 */ /* 0x000fc80008011405 */
[----:B------:R-:W-:-:S04]  /*14a0*/  ULEA.HI UR4, UR4, UR5, URZ, 0x5 ;  /* 0x0000000504047291 */ /* 0x000fc8000f8f28ff */
[----:B------:R-:W-:Y:S02]  /*14b0*/  USHF.R.S32.HI UR15, URZ, 0x5, UR4 ;  /* 0x00000005ff0f7899 */ /* 0x000fe40008011404 */
[----:B------:R-:W-:Y:S02]  /*14c0*/  UIADD3 UR4, UPT, UPT, UR13, -0x1, URZ ;  /* 0xffffffff0d047890 */ /* 0x000fe4000fffe0ff */
[----:B------:R-:W-:Y:S02]  /*14d0*/  UISETP.LT.U32.AND UP0, UPT, UR15, 0x6, UPT ;  /* 0x000000060f00788c */ /* 0x000fe4000bf01070 */
[----:B------:R-:W-:Y:S02]  /*14e0*/  UISETP.GE.U32.AND UP1, UPT, UR4, -0x3f, UPT ;  /* 0xffffffc10400788c */ /* 0x000fe4000bf26070 */
[----:B------:R-:W-:Y:S02]  /*14f0*/  USEL UR14, UR15, 0x6, UP0 ;  /* 0x000000060f0e7887 */ /* 0x000fe40008000000 */
[----:B------:R-:W-:-:S02]  /*1500*/  UIADD3 UR13, UPT, UPT, UR13, 0x3e, URZ ;  /* 0x0000003e0d0d7890 */ /* 0x000fc4000fffe0ff */
[----:B------:R-:W-:Y:S02]  /*1510*/  UIADD3 UR5, UPT, UPT, UR14, -0x1, URZ ;  /* 0xffffffff0e057890 */ /* 0x000fe4000fffe0ff */
[----:B------:R-:W-:-:S03]  /*1520*/  UIADD3 UR7, UPT, UPT, UR15, -UR14, URZ ;  /* 0x8000000e0f077290 */ /* 0x000fc6000fffe0ff */
[----:B------:R-:W-:-:S04]  /*1530*/  @UP1 UIADD3 UR5, UPT, UPT, UR14, URZ, URZ ;  /* 0x000000ff0e051290 */ /* 0x000fc8000fffe0ff */
[----:B--2---:R-:W-:-:S12]  /*1540*/  UIADD3 UR5, UPT, UPT, UR5, 0x1, URZ ;  /* 0x0000000105057890 */ /* 0x004fd8000fffe0ff */
.L_x_35:
[----:B------:R-:W-:Y:S01]  /*1550*/  UISETP.NE.AND UP0, UPT, UR37, URZ, UPT ;  /* 0x000000ff2500728c */ /* 0x000fe2000bf05270 */
[----:B------:R-:W1:Y:S08]  /*1560*/  S2UR UR37, SR_CgaCtaId ;  /* 0x00000000002579c3 */ /* 0x000e700000008800 */
[----:B------:R-:W-:Y:S05]  /*1570*/  BRA.U UP0, `(.L_x_18) ;  /* 0x0000000100347547 */ /* 0x000fea000b800000 */
[----:B------:R-:W2:Y:S01]  /*1580*/  S2R R2, SR_CgaCtaId ;  /* 0x0000000000027919 */ /* 0x000ea20000008800 */
[----:B------:R-:W-:-:S04]  /*1590*/  MOV R3, 0x400 ;  /* 0x0000040000037802 */ /* 0x000fc80000000f00 */
[----:B--2---:R-:W-:Y:S02]  /*15a0*/  LEA R3, R2, R3, 0x18 ;  /* 0x0000000302037211 */ /* 0x004fe400078ec0ff */
[----:B------:R-:W-:-:S03]  /*15b0*/  SHF.L.U32 R2, R8, 0x1f, RZ ;  /* 0x0000001f08027819 */ /* 0x000fc600000006ff */
[----:B------:R-:W-:-:S04]  /*15c0*/  IMAD R3, R10, 0x8, R3 ;  /* 0x000000080a037824 */ /* 0x000fc800078e0203 */
[----:B------:R-:W2:Y:S02]  /*15d0*/  SYNCS.PHASECHK.TRANS64.TRYWAIT P0, [R3+URZ+0x100], R2 ;  /* 0x00010002030075a7 */ /* 0x000ea400080011ff */
[----:B--2---:R-:W-:Y:S05]  /*15e0*/  @!P0 BRA `(.L_x_19) ;  /* 0x0000009800648947 */ /* 0x004fea0003800000 */
.L_x_131:
[----:B------:R-:W-:Y:S01]  /*15f0*/  VIADD R10, R10, 0x1 ;  /* 0x000000010a0a7836 */ /* 0x000fe20000000000 */
[----:B------:R2:W-:Y:S04]  /*1600*/  SYNCS.ARRIVE.TRANS64.A1T0 RZ, [R3+URZ+0xf0], RZ ;  /* 0x0000f0ff03ff79a7 */ /* 0x0005e800081000ff */
[----:B------:R-:W-:-:S04]  /*1610*/  ISETP.NE.AND P0, PT, R10, 0x2, PT ;  /* 0x000000020a00780c */ /* 0x000fc80003f05270 */
[----:B------:R-:W-:Y:S02]  /*1620*/  SEL R10, R10, RZ, P0 ;  /* 0x000000ff0a0a7207 */ /* 0x000fe40000000000 */
[----:B--2---:R-:W-:-:S04]  /*1630*/  SEL R3, RZ, 0x1, P0 ;  /* 0x00000001ff037807 */ /* 0x004fc80000000000 */
[----:B------:R-:W-:-:S07]  /*1640*/  LOP3.LUT R8, R8, R3, RZ, 0x3c, !PT ;  /* 0x0000000308087212 */ /* 0x000fce00078e3cff */
.L_x_18:
[----:B------:R-:W-:Y:S01]  /*1650*/  UMOV UR4, 0x400 ;  /* 0x0000040000047882 */ /* 0x000fe20000000000 */
[----:B------:R-:W-:Y:S01]  /*1660*/  SHF.L.U32 R2, R15, 0x1f, RZ ;  /* 0x0000001f0f027819 */ /* 0x000fe200000006ff */
[----:B-1----:R-:W-:Y:S01]  /*1670*/  ULEA UR4, UR37, UR4, 0x18 ;  /* 0x0000000425047291 */ /* 0x002fe2000f8ec0ff */
[----:B------:R-:W-:Y:S01]  /*1680*/  R2UR UR43, R21 ;  /* 0x00000000152b72ca */ /* 0x000fe200000e0000 */
[----:B------:R-:W-:Y:S01]  /*1690*/  UISETP.GE.U32.AND UP0, UPT, UR13, 0x3f, UPT ;  /* 0x0000003f0d00788c */ /* 0x000fe2000bf06070 */
[----:B------:R-:W-:Y:S01]  /*16a0*/  R2UR UR34, R20 ;  /* 0x00000000142272ca */ /* 0x000fe200000e0000 */
[----:B------:R-:W-:Y:S01]  /*16b0*/  ULEA UR8, UR6, UR4, 0x3 ;  /* 0x0000000406087291 */ /* 0x000fe2000f8e18ff */
[----:B------:R-:W-:-:S08]  /*16c0*/  UMOV UR21, URZ ;  /* 0x000000ff00157c82 */ /* 0x000fd00008000000 */
[----:B------:R1:W2:Y:S01]  /*16d0*/  SYNCS.PHASECHK.TRANS64.TRYWAIT P0, [UR8+0x30], R2 ;  /* 0x00003002ff0075a7 */ /* 0x0002a20008001108 */
[----:B------:R-:W-:Y:S02]  /*16e0*/  USHF.L.U32 UR43, UR43, 0x7, URZ ;  /* 0x000000072b2b7899 */ /* 0x000fe400080006ff */
[----:B------:R-:W-:Y:S01]  /*16f0*/  USHF.L.U32 UR34, UR34, 0x8, URZ ;  /* 0x0000000822227899 */ /* 0x000fe200080006ff */
[----:B------:R-:W-:Y:S11]  /*1700*/  BRA.U !UP0, `(.L_x_20) ;  /* 0x0000000108f07547 */ /* 0x000ff6000b800000 */
[----:B------:R-:W-:Y:S02]  /*1710*/  UIADD3 UR26, UPT, UPT, UR34, 0x40, URZ ;  /* 0x00000040221a7890 */ /* 0x000fe4000fffe0ff */
[----:B------:R-:W-:Y:S02]  /*1720*/  UIADD3 UR18, UPT, UPT, UR34, 0x80, URZ ;  /* 0x0000008022127890 */ /* 0x000fe4000fffe0ff */
[----:B------:R-:W-:Y:S01]  /*1730*/  UIADD3 UR10, UPT, UPT, UR34, 0xc0, URZ ;  /* 0x000000c0220a7890 */ /* 0x000fe2000fffe0ff */
[----:B------:R-:W-:Y:S01]  /*1740*/  UMOV UR29, URZ ;  /* 0x000000ff001d7c82 */ /* 0x000fe20008000000 */
[----:B------:R-:W-:-:S10]  /*1750*/  UMOV UR45, UR6 ;  /* 0x00000006002d7c82 */ /* 0x000fd40008000000 */
.L_x_25:
[----:B-1----:R-:W-:Y:S01]  /*1760*/  ULEA UR41, UR45, UR4, 0x3 ;  /* 0x000000042d297291 */ /* 0x002fe2000f8e18ff */
[----:B--2---:R-:W-:Y:S01]  /*1770*/  @!P5 MOV R3, 0x6000 ;  /* 0x000060000003d802 */ /* 0x004fe20000000f00 */
[----:B--2---:R-:W-:Y:S10]  /*1780*/  @P0 BRA `(.L_x_21) ;  /* 0x00000000000c0947 */ /* 0x004ff40003800000 */
[----:B------:R-:W-:-:S04]  /*1790*/  SHF.L.U32 R5, R15, 0x1f, RZ ;  /* 0x0000001f0f057819 */ /* 0x000fc800000006ff */
[----:B------:R-:W2:Y:S02]  /*17a0*/  SYNCS.PHASECHK.TRANS64.TRYWAIT P0, [UR41+0x30], R5 ;  /* 0x00003005ff0075a7 */ /* 0x000ea40008001129 */
[----:B--2---:R-:W-:Y:S05]  /*17b0*/  @!P0 BRA `(.L_x_22) ;  /* 0x0000009800048947 */ /* 0x004fea0003800000 */
.L_x_21:
[----:B------:R2:W-:Y:S01]  /*17c0*/  @!P5 SYNCS.ARRIVE.TRANS64 RZ, [UR41], R3 ;  /* 0x00000003ffffd9a7 */ /* 0x0005e20008000029 */
[----:B------:R-:W-:Y:S04]  /*17d0*/  BSSY.RECONVERGENT B0, `(.L_x_23) ;  /* 0x0000003000007945 */ /* 0x000fe80003800200 */
[----:B------:R-:W-:Y:S05]  /*17e0*/  @P4 BRA `(.L_x_24) ;  /* 0x0000000000044947 */ /* 0x000fea0003800000 */
[----:B------:R-:W-:Y:S05]  /*17f0*/  BPT.TRAP 0x1 ;  /* 0x000000040000795c */ /* 0x000fea0000300000 */
.L_x_24:
[----:B------:R-:W-:Y:S05]  /*1800*/  BSYNC.RECONVERGENT B0 ;  /* 0x0000000000007941 */ /* 0x000fea0003800200 */
.L_x_23:
[----:B------:R-:W-:Y:S02]  /*1810*/  UIADD3 UR6, UPT, UPT, UR45, 0x1, URZ ;  /* 0x000000012d067890 */ /* 0x000fe4000fffe0ff */
[----:B------:R-:W-:Y:S02]  /*1820*/  ULEA UR40, UR45, UR4, 0xd ;  /* 0x000000042d287291 */ /* 0x000fe4000f8e68ff */
[----:B------:R-:W-:Y:S02]  /*1830*/  UISETP.NE.AND UP0, UPT, UR6, 0x6, UPT ;  /* 0x000000060600788c */ /* 0x000fe4000bf05270 */
[----:B------:R-:W-:Y:S02]  /*1840*/  UIADD3 UR46, UP1, UPT, UR22, 0x80, URZ ;  /* 0x00000080162e7890 */ /* 0x000fe4000ff3e0ff */
[----:B------:R-:W-:Y:S02]  /*1850*/  USEL UR9, URZ, 0x1, UP0 ;  /* 0x00000001ff097887 */ /* 0x000fe40008000000 */
[----:B------:R-:W-:-:S02]  /*1860*/  USEL UR6, UR6, URZ, UP0 ;  /* 0x000000ff06067287 */ /* 0x000fc40008000000 */
[----:B------:R-:W-:Y:S02]  /*1870*/  UIADD3 UR38, UP0, UPT, UR22, 0x180, URZ ;  /* 0x0000018016267890 */ /* 0x000fe4000ff1e0ff */
[----:B------:R-:W-:Y:S01]  /*1880*/  ULEA UR8, UR6, UR4, 0x3 ;  /* 0x0000000406087291 */ /* 0x000fe2000f8e18ff */
[----:B------:R-:W-:Y:S01]  /*1890*/  LOP3.LUT R15, R15, UR9, RZ, 0x3c, !PT ;  /* 0x000000090f0f7c12 */ /* 0x000fe2000f8e3cff */
[----:B------:R-:W-:Y:S02]  /*18a0*/  USHF.L.U32 UR42, UR29, 0x5, URZ ;  /* 0x000000051d2a7899 */ /* 0x000fe400080006ff */
[----:B------:R-:W-:Y:S01]  /*18b0*/  UIADD3.X UR47, UPT, UPT, URZ, UR23, URZ, UP1, !UPT ;  /* 0x00000017ff2f7290 */ /* 0x000fe20008ffe4ff */
[----:B-1----:R-:W-:Y:S01]  /*18c0*/  SHF.L.U32 R2, R15, 0x1f, RZ ;  /* 0x0000001f0f027819 */ /* 0x002fe200000006ff */
[----:B------:R-:W-:Y:S02]  /*18d0*/  UIADD3 UR40, UPT, UPT, UR40, 0x10800, URZ ;  /* 0x0001080028287890 */ /* 0x000fe4000fffe0ff */
[----:B------:R-:W-:Y:S01]  /*18e0*/  UIADD3.X UR39, UPT, UPT, URZ, UR23, URZ, UP0, !UPT ;  /* 0x00000017ff277290 */ /* 0x000fe200087fe4ff */
[----:B------:R1:W1:Y:S01]  /*18f0*/  SYNCS.PHASECHK.TRANS64.TRYWAIT P0, [UR8+0x30], R2 ;  /* 0x00003002ff0075a7 */ /* 0x0002620008001108 */
[----:B------:R-:W-:Y:S01]  /*1900*/  ULEA UR8, UR45, UR4, 0xe ;  /* 0x000000042d087291 */ /* 0x000fe2000f8e70ff */
[----:B------:R-:W-:Y:S01]  /*1910*/  UMOV UR30, 0x0 ;  /* 0x00000000001e7882 */ /* 0x000fe20000000000 */
[----:B------:R-:W-:-:S02]  /*1920*/  UMOV UR31, 0x10000000 ;  /* 0x10000000001f7882 */ /* 0x000fc40000000000 */
[----:B------:R-:W-:Y:S01]  /*1930*/  UIADD3 UR32, UPT, UPT, UR8, 0x1c800, URZ ;  /* 0x0001c80008207890 */ /* 0x000fe2000fffe0ff */
[----:B------:R1:W-:Y:S01]  /*1940*/  UTMALDG.3D [UR40], [UR46], desc[UR30] ;  /* 0x00001e282e0075b4 */ /* 0x0003e20008011000 */
[----:B------:R-:W-:Y:S02]  /*1950*/  UIADD3 UR24, UPT, UPT, UR8, 0x1d800, URZ ;  /* 0x0001d80008187890 */ /* 0x000fe4000fffe0ff */
[----:B------:R-:W-:Y:S02]  /*1960*/  UIADD3 UR16, UPT, UPT, UR8, 0x1e800, URZ ;  /* 0x0001e80008107890 */ /* 0x000fe4000fffe0ff */
[----:B------:R-:W-:Y:S01]  /*1970*/  UIADD3 UR8, UPT, UPT, UR8, 0x1f800, URZ ;  /* 0x0001f80008087890 */ /* 0x000fe2000fffe0ff */
[----:B------:R-:W-:Y:S01]  /*1980*/  UMOV UR33, UR41 ;  /* 0x0000002900217c82 */ /* 0x000fe20008000000 */
        /* <DEDUP_REMOVED lines=8> */
[----:B------:R1:W-:Y:S01]  /*1a10*/  UTMALDG.3D [UR32], [UR38], desc[UR30] ;  /* 0x00001e20260075b4 */ /* 0x0003e20008011000 */
[----:B------:R-:W-:Y:S01]  /*1a20*/  UMOV UR12, UR44 ;  /* 0x0000002c000c7c82 */ /* 0x000fe20008000000 */
[----:B------:R-:W-:Y:S01]  /*1a30*/  UMOV UR9, UR41 ;  /* 0x0000002900097c82 */ /* 0x000fe20008000000 */
[----:B------:R-:W-:Y:S01]  /*1a40*/  UMOV UR11, UR42 ;  /* 0x0000002a000b7c82 */ /* 0x000fe20008000000 */
[----:B------:R-:W-:Y:S01]  /*1a50*/  UIADD3 UR29, UPT, UPT, UR29, 0x1, URZ ;  /* 0x000000011d1d7890 */ /* 0x000fe2000fffe0ff */
[----:B------:R-:W-:Y:S01]  /*1a60*/  UMOV UR21, UR5 ;  /* 0x0000000500157c82 */ /* 0x000fe20008000000 */
[----:B------:R-:W-:Y:S01]  /*1a70*/  UMOV UR45, UR6 ;  /* 0x00000006002d7c82 */ /* 0x000fe20008000000 */
[----:B------:R1:W-:Y:S01]  /*1a80*/  UTMALDG.3D [UR24], [UR38], desc[UR30] ;  /* 0x00001e18260075b4 */ /* 0x0003e20008011000 */
[----:B------:R-:W-:Y:S01]  /*1a90*/  UISETP.NE.AND UP0, UPT, UR29, UR5, UPT ;  /* 0x000000051d00728c */ /* 0x000fe2000bf05270 */
[----:B------:R1:W-:Y:S01]  /*1aa0*/  UTMALDG.3D [UR16], [UR38], desc[UR30] ;  /* 0x00001e10260075b4 */ /* 0x0003e20008011000 */
[----:B------:R1:W-:Y:S07]  /*1ab0*/  UTMALDG.3D [UR8], [UR38], desc[UR30] ;  /* 0x00001e08260075b4 */ /* 0x0003ee0008011000 */
[----:B------:R-:W-:Y:S05]  /*1ac0*/  BRA.U UP0, `(.L_x_25) ;  /* 0xfffffffd00247547 */ /* 0x000fea000b83ffff */
.L_x_20:
[----:B-1----:R-:W-:Y:S01]  /*1ad0*/  ULEA UR8, UR6, UR4, 0x3 ;  /* 0x0000000406087291 */ /* 0x002fe2000f8e18ff */
[----:B------:R-:W-:Y:S01]  /*1ae0*/  SHF.L.U32 R2, R15, 0x1f, RZ ;  /* 0x0000001f0f027819 */ /* 0x000fe200000006ff */
[----:B------:R-:W-:Y:S01]  /*1af0*/  @!P1 SYNCS.ARRIVE.TRANS64.A1T0 RZ, [UR4+0xa8], RZ ;  /* 0x0000a8ffffff99a7 */ /* 0x000fe20008100004 */
[----:B------:R-:W-:-:S06]  /*1b00*/  UISETP.GT.AND UP0, UPT, UR15, UR14, UPT ;  /* 0x0000000e0f00728c */ /* 0x000fcc000bf04270 */
[----:B--2---:R1:W2:Y:S03]  /*1b10*/  SYNCS.PHASECHK.TRANS64.TRYWAIT P0, [UR8+0x30], R2 ;  /* 0x00003002ff0075a7 */ /* 0x0042a60008001108 */
[----:B------:R-:W-:Y:S05]  /*1b20*/  BRA.U !UP0, `(.L_x_26) ;  /* 0x0000000108ec7547 */ /* 0x000fea000b800000 */
[----:B------:R-:W-:Y:S02]  /*1b30*/  UIADD3 UR29, UPT, UPT, UR7, UR21, URZ ;  /* 0x00000015071d7290 */ /* 0x000fe4000fffe0ff */
[----:B------:R-:W-:Y:S02]  /*1b40*/  UIADD3 UR26, UPT, UPT, UR34, 0x40, URZ ;  /* 0x00000040221a7890 */ /* 0x000fe4000fffe0ff */
[----:B------:R-:W-:Y:S02]  /*1b50*/  UIADD3 UR18, UPT, UPT, UR34, 0x80, URZ ;  /* 0x0000008022127890 */ /* 0x000fe4000fffe0ff */
[----:B------:R-:W-:Y:S01]  /*1b60*/  UIADD3 UR10, UPT, UPT, UR34, 0xc0, URZ ;  /* 0x000000c0220a7890 */ /* 0x000fe2000fffe0ff */
[----:B------:R-:W-:-:S11]  /*1b70*/  UMOV UR32, UR6 ;  /* 0x0000000600207c82 */ /* 0x000fd60008000000 */
.L_x_31:
[----:B------:R-:W-:Y:S01]  /*1b80*/  ULEA UR41, UR32, UR4, 0x3 ;  /* 0x0000000420297291 */ /* 0x000fe2000f8e18ff */
[----:B--2---:R-:W-:Y:S01]  /*1b90*/  @!P5 MOV R3, 0x6000 ;  /* 0x000060000003d802 */ /* 0x004fe20000000f00 */
[----:B-12---:R-:W-:Y:S10]  /*1ba0*/  @P0 BRA `(.L_x_27) ;  /* 0x00000000000c0947 */ /* 0x006ff40003800000 */
[----:B------:R-:W-:-:S04]  /*1bb0*/  SHF.L.U32 R5, R15, 0x1f, RZ ;  /* 0x0000001f0f057819 */ /* 0x000fc800000006ff */
[----:B------:R-:W2:Y:S02]  /*1bc0*/  SYNCS.PHASECHK.TRANS64.TRYWAIT P0, [UR41+0x30], R5 ;  /* 0x00003005ff0075a7 */ /* 0x000ea40008001129 */
[----:B--2---:R-:W-:Y:S05]  /*1bd0*/  @!P0 BRA `(.L_x_28) ;  /* 0x0000009400148947 */ /* 0x004fea0003800000 */
.L_x_27:
[----:B------:R2:W-:Y:S01]  /*1be0*/  @!P5 SYNCS.ARRIVE.TRANS64 RZ, [UR41], R3 ;  /* 0x00000003ffffd9a7 */ /* 0x0005e20008000029 */
[----:B------:R-:W-:Y:S04]  /*1bf0*/  BSSY.RECONVERGENT B0, `(.L_x_29) ;  /* 0x0000003000007945 */ /* 0x000fe80003800200 */
[----:B------:R-:W-:Y:S05]  /*1c00*/  @P4 BRA `(.L_x_30) ;  /* 0x0000000000044947 */ /* 0x000fea0003800000 */
[----:B------:R-:W-:Y:S05]  /*1c10*/  BPT.TRAP 0x1 ;  /* 0x000000040000795c */ /* 0x000fea0000300000 */
.L_x_30:
[----:B------:R-:W-:Y:S05]  /*1c20*/  BSYNC.RECONVERGENT B0 ;  /* 0x0000000000007941 */ /* 0x000fea0003800200 */
.L_x_29:
        /* <DEDUP_REMOVED lines=19> */
[----:B------:R-:W-:Y:S01]  /*1d60*/  UTMALDG.3D [UR40], [UR46], desc[UR30] ;  /* 0x00001e282e0075b4 */ /* 0x000fe20008011000 */
        /* <DEDUP_REMOVED lines=14> */
[----:B------:R-:W-:Y:S01]  /*1e50*/  UMOV UR9, UR41 ;  /* 0x0000002900097c82 */ /* 0x000fe20008000000 */
[----:B------:R-:W-:Y:S01]  /*1e60*/  UMOV UR11, UR42 ;  /* 0x0000002a000b7c82 */ /* 0x000fe20008000000 */
[----:B------:R-:W-:Y:S01]  /*1e70*/  UIADD3 UR21, UPT, UPT, UR21, 0x1, URZ ;  /* 0x0000000115157890 */ /* 0x000fe2000fffe0ff */
[----:B------:R1:W-:Y:S03]  /*1e80*/  UTMALDG.3D [UR24], [UR38], desc[UR30] ;  /* 0x00001e18260075b4 */ /* 0x0003e60008011000 */
[----:B------:R-:W-:Y:S01]  /*1e90*/  UISETP.NE.AND UP0, UPT, UR21, UR29, UPT ;  /* 0x0000001d1500728c */ /* 0x000fe2000bf05270 */
[----:B------:R1:W-:Y:S01]  /*1ea0*/  UTMALDG.3D [UR16], [UR38], desc[UR30] ;  /* 0x00001e10260075b4 */ /* 0x0003e20008011000 */
[----:B------:R1:W-:Y:S01]  /*1eb0*/  UTMALDG.3D [UR8], [UR38], desc[UR30] ;  /* 0x00001e08260075b4 */ /* 0x0003e20008011000 */
[----:B---3--:R-:W-:-:S06]  /*1ec0*/  UMOV UR32, UR6 ;  /* 0x0000000600207c82 */ /* 0x008fcc0008000000 */
[----:B------:R-:W-:Y:S05]  /*1ed0*/  BRA.U UP0, `(.L_x_31) ;  /* 0xfffffffd00287547 */ /* 0x000fea000b83ffff */
.L_x_26:
[----:B-1----:R-:W-:Y:S01]  /*1ee0*/  LEA R2, R14, UR4, 0x3 ;  /* 0x000000040e027c11 */ /* 0x002fe2000f8e18ff */
[----:B------:R-:W-:Y:S01]  /*1ef0*/  NOP ;  /* 0x0000000000007918 */ /* 0x000fe20000000000 */
[----:B--2---:R-:W-:Y:S02]  /*1f00*/  SHF.L.U32 R3, R12, 0x1f, RZ ;  /* 0x0000001f0c037819 */ /* 0x004fe400000006ff */
[----:B------:R-:W-:Y:S02]  /*1f10*/  LEA R4, R14, UR4, 0x4 ;  /* 0x000000040e047c11 */ /* 0x000fe4000f8e20ff */
[----:B------:R-:W1:Y:S02]  /*1f20*/  SYNCS.PHASECHK.TRANS64.TRYWAIT P0, [R2+URZ+0xb0], R3 ;  /* 0x0000b003020075a7 */ /* 0x000e6400080011ff */
[----:B-1----:R-:W-:Y:S05]  /*1f30*/  @!P0 BRA `(.L_x_32) ;  /* 0x0000009000548947 */ /* 0x002fea0003800000 */
.L_x_134:
[----:B------:R-:W2:Y:S01]  /*1f40*/  LDS.128 R4, [R4+0x120] ;  /* 0x0001200004047984 */ /* 0x000ea20000000c00 */
[----:B---3--:R-:W-:Y:S01]  /*1f50*/  ISETP.GE.AND P0, PT, R72, 0x1, PT ;  /* 0x000000014800780c */ /* 0x008fe20003f06270 */
[----:B-1----:R-:W-:Y:S01]  /*1f60*/  VIADD R2, R2, 0xc0 ;  /* 0x000000c002027836 */ /* 0x002fe20000000000 */
[----:B------:R-:W-:Y:S01]  /*1f70*/  @!PT LDS RZ, [RZ] ;  /* 0x00000000fffff984 */ /* 0x000fe20000000800 */
[----:B------:R-:W-:Y:S01]  /*1f80*/  @!PT LDS RZ, [RZ] ;  /* 0x00000000fffff984 */ /* 0x000fe20000000800 */
[----:B------:R-:W-:Y:S01]  /*1f90*/  @!PT LDS RZ, [RZ] ;  /* 0x00000000fffff984 */ /* 0x000fe20000000800 */
[----:B------:R-:W-:Y:S01]  /*1fa0*/  @!PT LDS RZ, [RZ] ;  /* 0x00000000fffff984 */ /* 0x000fe20000000800 */
[----:B------:R1:W-:Y:S06]  /*1fb0*/  MEMBAR.ALL.CTA ;  /* 0x0000000000007992 */ /* 0x0003ec0000008000 */
[----:B-1----:R-:W1:Y:S01]  /*1fc0*/  FENCE.VIEW.ASYNC.S ;  /* 0x00000000000073c6 */ /* 0x002e620000000000 */
[----:B------:R-:W-:-:S04]  /*1fd0*/  PRMT R2, RZ, 0x654, R2 ;  /* 0x00000654ff027816 */ /* 0x000fc80000000002 */
[----:B-1----:R1:W-:Y:S01]  /*1fe0*/  SYNCS.ARRIVE.TRANS64.RED.A1T0 RZ, [R2+URZ], RZ ;  /* 0x000000ff02ff79a7 */ /* 0x0023e200081004ff */
[----:B--2---:R-:W-:-:S13]  /*1ff0*/  LOP3.LUT P2, RZ, R6, 0x1, RZ, 0xc0, !PT ;  /* 0x0000000106ff7812 */ /* 0x004fda000784c0ff */
[----:B------:R-:W-:Y:S01]  /*2000*/  @P2 SHF.R.U32.HI R3, RZ, 0x10, R5 ;  /* 0x00000010ff032819 */ /* 0x000fe20000011605 */
[----:B------:R-:W-:Y:S01]  /*2010*/  VOTEU.ANY UP0, P2 ;  /* 0x0000000000ff7886 */ /* 0x000fe20001000100 */
[----:B------:R-:W-:Y:S02]  /*2020*/  @P2 MOV R13, R4 ;  /* 0x00000004000d2202 */ /* 0x000fe40000000f00 */
[----:B------:R-:W-:Y:S02]  /*2030*/  @P2 R2UR.BROADCAST UR8, R3 ;  /* 0x00000000030822ca */ /* 0x000fe400008e0000 */
[----:B------:R-:W-:-:S11]  /*2040*/  @P2 LOP3.LUT R11, R5, 0xffff, RZ, 0xc0, !PT ;  /* 0x0000ffff050b2812 */ /* 0x000fd600078ec0ff */
[----:B------:R-:W-:Y:S01]  /*2050*/  @UP0 UMOV UR44, UR8 ;  /* 0x00000008002c0c82 */ /* 0x000fe20008000000 */
[----:B-1----:R-:W-:Y:S05]  /*2060*/  @!P0 BRA `(.L_x_33) ;  /* 0x0000000000b88947 */ /* 0x002fea0003800000 */
[----:B------:R-:W4:Y:S01]  /*2070*/  LDC.64 R4, c[0x0][0xb18] ;  /* 0x0002c600ff047b82 */ /* 0x000f220000000a00 */
[----:B------:R-:W-:-:S07]  /*2080*/  ISETP.NE.AND P3, PT, R72, 0x1, PT ;  /* 0x000000014800780c */ /* 0x000fce0003f65270 */
[----:B------:R-:W1:Y:S08]  /*2090*/  LDC.64 R6, c[0x0][0xb10] ;  /* 0x0002c400ff067b82 */ /* 0x000e700000000a00 */
[----:B------:R-:W2:Y:S08]  /*20a0*/  LDC R16, c[0x0][0xb20] ;  /* 0x0002c800ff107b82 */ /* 0x000eb00000000800 */
[----:B------:R-:W3:Y:S01]  /*20b0*/  LDC R18, c[0x0][0xb0c] ;  /* 0x0002c300ff127b82 */ /* 0x000ee20000000800 */
[----:B----4-:R-:W-:Y:S01]  /*20c0*/  IMAD.HI.U32 R17, R0, R5, RZ ;  /* 0x0000000500117227 */ /* 0x010fe200078e00ff */
[----:B------:R-:W-:-:S03]  /*20d0*/  ISETP.NE.AND P0, PT, R4, 0x1, PT ;  /* 0x000000010400780c */ /* 0x000fc60003f05270 */
[----:B------:R-:W-:-:S03]  /*20e0*/  IMAD.HI.U32 R5, R11, R5, RZ ;  /* 0x000000050b057227 */ /* 0x000fc600078e00ff */
[----:B------:R-:W4:Y:S01]  /*20f0*/  LDC.64 R2, c[0x0][0xb28] ;  /* 0x0002ca00ff027b82 */ /* 0x000f220000000a00 */
[----:B-1----:R-:W-:-:S04]  /*2100*/  IMAD.HI.U32 R20, R9, R6, RZ ;  /* 0x0000000609147227 */ /* 0x002fc800078e00ff */
[----:B------:R-:W-:Y:S01]  /*2110*/  IMAD.HI.U32 R22, R13, R6, RZ ;  /* 0x000000060d167227 */ /* 0x000fe200078e00ff */
[----:B------:R-:W-:Y:S02]  /*2120*/  SHF.R.U32.HI R20, RZ, R7, R20 ;  /* 0x00000007ff147219 */ /* 0x000fe40000011614 */
[-C--:B--2---:R-:W-:Y:S02]  /*2130*/  SHF.R.U32.HI R17, RZ, R16.reuse, R17 ;  /* 0x00000010ff117219 */ /* 0x084fe40000011611 */
[----:B------:R-:W-:Y:S02]  /*2140*/  SHF.R.U32.HI R16, RZ, R16, R5 ;  /* 0x00000010ff107219 */ /* 0x000fe40000011605 */
[----:B------:R-:W-:Y:S02]  /*2150*/  SEL R17, R0, R17, !P0 ;  /* 0x0000001100117207 */ /* 0x000fe40004000000 */
[----:B------:R-:W-:Y:S02]  /*2160*/  SHF.R.U32.HI R22, RZ, R7, R22 ;  /* 0x00000007ff167219 */ /* 0x000fe40000011616 */
[----:B---3--:R-:W-:-:S02]  /*2170*/  ISETP.NE.AND P1, PT, R18, 0x1, PT ;  /* 0x000000011200780c */ /* 0x008fc40003f25270 */
[----:B------:R-:W-:Y:S02]  /*2180*/  SEL R5, R11, R16, !P0 ;  /* 0x000000100b057207 */ /* 0x000fe40004000000 */
[----:B------:R-:W-:Y:S02]  /*2190*/  SEL R19, R9, R20, !P1 ;  /* 0x0000001409137207 */ /* 0x000fe40004800000 */
[----:B------:R-:W-:Y:S01]  /*21a0*/  SEL R7, R13, R22, !P1 ;  /* 0x000000160d077207 */ /* 0x000fe20004800000 */
[----:B----4-:R-:W-:-:S04]  /*21b0*/  IMAD.HI.U32 R20, R17, R2, RZ ;  /* 0x0000000211147227 */ /* 0x010fc800078e00ff */
[----:B------:R-:W-:Y:S01]  /*21c0*/  IMAD.HI.U32 R6, R19, R2, RZ ;  /* 0x0000000213067227 */ /* 0x000fe200078e00ff */
[----:B------:R-:W-:-:S04]  /*21d0*/  @P3 SHF.R.U32.HI R17, RZ, R3, R20 ;  /* 0x00000003ff113219 */ /* 0x000fc80000011614 */
        /* <DEDUP_REMOVED lines=8> */
[----:B------:R-:W-:-:S04]  /*2260*/  @!P0 IMAD.HI.U32 R16, R7, R2, RZ ;  /* 0x0000000207108227 */ /* 0x000fc800078e00ff */
[----:B------:R-:W-:Y:S01]  /*2270*/  IMAD.MOV R2, RZ, RZ, -R6 ;  /* 0x000000ffff027224 */ /* 0x000fe200078e0a06 */
[----:B------:R-:W-:-:S03]  /*2280*/  @!P0 SHF.R.U32.HI R16, RZ, R3, R16 ;  /* 0x00000003ff108219 */ /* 0x000fc60000011610 */
[----:B------:R-:W-:Y:S01]  /*2290*/  IMAD R2, R72, R2, R5 ;  /* 0x0000000248027224 */ /* 0x000fe200078e0205 */
[----:B------:R-:W-:Y:S02]  /*22a0*/  @!P0 SEL R3, R7, R16, !P3 ;  /* 0x0000001007038207 */ /* 0x000fe40005800000 */
[----:B------:R-:W-:-:S03]  /*22b0*/  IADD3 R16, PT, PT, -R5, RZ, RZ ;  /* 0x000000ff05107210 */ /* 0x000fc60007ffe1ff */
[--C-:B------:R-:W-:Y:S02]  /*22c0*/  @!P0 IMAD.IADD R6, R6, 0x1, -R3.reuse ;  /* 0x0000000106068824 */ /* 0x100fe400078e0a03 */
[----:B------:R-:W-:Y:S01]  /*22d0*/  @!P0 IMAD R3, R2, R19, R3 ;  /* 0x0000001302038224 */ /* 0x000fe200078e0203 */
[----:B------:R-:W-:Y:S01]  /*22e0*/  IADD3 R2, PT, PT, -R7, RZ, RZ ;  /* 0x000000ff07027210 */ /* 0x000fe20007ffe1ff */
[----:B------:R-:W-:Y:S02]  /*22f0*/  @!P0 IMAD R5, R72, R6, R7 ;  /* 0x0000000648058224 */ /* 0x000fe400078e0207 */
[----:B------:R-:W-:Y:S02]  /*2300*/  IMAD R11, R4, R16, R11 ;  /* 0x00000010040b7224 */ /* 0x000fe400078e020b */
[----:B------:R-:W-:Y:S02]  /*2310*/  @!P0 IMAD.MOV.U32 R7, RZ, RZ, R3 ;  /* 0x000000ffff078224 */ /* 0x000fe400078e0003 */
[----:B------:R-:W-:-:S02]  /*2320*/  IMAD R2, R18, R2, R13 ;  /* 0x0000000212027224 */ /* 0x000fc400078e020d */
[----:B------:R-:W-:Y:S02]  /*2330*/  IMAD R11, R5, R4, R11 ;  /* 0x00000004050b7224 */ /* 0x000fe400078e020b */
[----:B------:R-:W-:Y:S02]  /*2340*/  IMAD R13, R7, R18, R2 ;  /* 0x00000012070d7224 */ /* 0x000fe400078e0202 */
.L_x_33:
[----:B------:R-:W1:Y:S02]  /*2350*/  LDCU UR8, c[0x0][0xb30] ;  /* 0x00016600ff0877ac */ /* 0x000e640008000800 */
[----:B-1----:R-:W-:-:S09]  /*2360*/  UISETP.NE.AND UP0, UPT, UR8, 0x1, UPT ;  /* 0x000000010800788c */ /* 0x002fd2000bf05270 */
[----:B------:R-:W-:Y:S05]  /*2370*/  BRA.U UP0, `(.L_x_34) ;  /* 0x0000000100407547 */ /* 0x000fea000b800000 */
[----:B------:R-:W1:Y:S08]  /*2380*/  LDC.64 R4, c[0x0][0xb10] ;  /* 0x0002c400ff047b82 */ /* 0x000e700000000a00 */
[----:B------:R-:W2:Y:S08]  /*2390*/  LDC.64 R2, c[0x0][0xb18] ;  /* 0x0002c600ff027b82 */ /* 0x000eb00000000a00 */
[----:B------:R-:W3:Y:S08]  /*23a0*/  LDC R6, c[0x0][0xb20] ;  /* 0x0002c800ff067b82 */ /* 0x000ef00000000800 */
[----:B------:R-:W4:Y:S01]  /*23b0*/  LDC R16, c[0x0][0xb0c] ;  /* 0x0002c300ff107b82 */ /* 0x000f220000000800 */
[----:B-1----:R-:W-:-:S05]  /*23c0*/  IMAD.HI.U32 R4, R13, R4, RZ ;  /* 0x000000040d047227 */ /* 0x002fca00078e00ff */
[----:B------:R-:W-:Y:S01]  /*23d0*/  SHF.R.U32.HI R4, RZ, R5, R4 ;  /* 0x00000005ff047219 */ /* 0x000fe20000011604 */
[----:B--2---:R-:W-:Y:S01]  /*23e0*/  IMAD.HI.U32 R3, R11, R3, RZ ;  /* 0x000000030b037227 */ /* 0x004fe200078e00ff */
[----:B------:R-:W-:-:S04]  /*23f0*/  ISETP.NE.AND P0, PT, R2, 0x1, PT ;  /* 0x000000010200780c */ /* 0x000fc80003f05270 */
[----:B---3--:R-:W-:-:S04]  /*2400*/  SHF.R.U32.HI R6, RZ, R6, R3 ;  /* 0x00000006ff067219 */ /* 0x008fc80000011603 */
[----:B------:R-:W-:Y:S02]  /*2410*/  SEL R3, R11, R6, !P0 ;  /* 0x000000060b037207 */ /* 0x000fe40004000000 */
[----:B----4-:R-:W-:-:S04]  /*2420*/  ISETP.NE.AND P1, PT, R16, 0x1, PT ;  /* 0x000000011000780c */ /* 0x010fc80003f25270 */
[----:B------:R-:W-:-:S05]  /*2430*/  SEL R4, R13, R4, !P1 ;  /* 0x000000040d047207 */ /* 0x000fca0004800000 */
[----:B------:R-:W-:Y:S02]  /*2440*/  IMAD.IADD R5, R3, 0x1, -R4 ;  /* 0x0000000103057824 */ /* 0x000fe400078e0a04 */
[----:B------:R-:W-:Y:S02]  /*2450*/  IMAD.IADD R3, R4, 0x1, -R3 ;  /* 0x0000000104037824 */ /* 0x000fe400078e0a03 */
[----:B------:R-:W-:Y:S02]  /*2460*/  IMAD R13, R5, R16, R13 ;  /* 0x00000010050d7224 */ /* 0x000fe400078e020d */
[----:B------:R-:W-:-:S07]  /*2470*/  IMAD R11, R3, R2, R11 ;  /* 0x00000002030b7224 */ /* 0x000fce00078e020b */
.L_x_34:
[----:B------:R-:W-:Y:S01]  /*2480*/  VIADD R14, R14, 0x1 ;  /* 0x000000010e0e7836 */ /* 0x000fe20000000000 */
[----:B------:R-:W-:Y:S01]  /*2490*/  PLOP3.LUT P1, PT, PT, PT, PT, 0x80, 0x8 ;  /* 0x000000000008781c */ /* 0x000fe20003f2f070 */
[----:B------:R-:W-:Y:S02]  /*24a0*/  IMAD.IADD R21, R13, 0x1, R156 ;  /* 0x000000010d157824 */ /* 0x000fe400078e029c */
[----:B------:R-:W-:Y:S01]  /*24b0*/  IMAD.IADD R20, R11, 0x1, R154 ;  /* 0x000000010b147824 */ /* 0x000fe200078e029a */
[----:B------:R-:W-:-:S04]  /*24c0*/  ISETP.NE.AND P0, PT, R14, 0x2, PT ;  /* 0x000000020e00780c */ /* 0x000fc80003f05270 */
[----:B------:R-:W-:Y:S02]  /*24d0*/  SEL R3, RZ, 0x1, P0 ;  /* 0x00000001ff037807 */ /* 0x000fe40000000000 */
[----:B------:R-:W-:Y:S02]  /*24e0*/  SEL R14, R14, RZ, P0 ;  /* 0x000000ff0e0e7207 */ /* 0x000fe40000000000 */
[----:B------:R-:W-:Y:S01]  /*24f0*/  LOP3.LUT R12, R12, R3, RZ, 0x3c, !PT ;  /* 0x000000030c0c7212 */ /* 0x000fe200078e3cff */
[----:B------:R-:W-:Y:S06]  /*2500*/  @P2 BRA `(.L_x_35) ;  /* 0xfffffff000102947 */ /* 0x000fec000383ffff */
[----:B------:R-:W-:Y:S01]  /*2510*/  UIADD3 UR4, UPT, UPT, UR4, 0x30, URZ ;  /* 0x0000003004047890 */ /* 0x000fe2000fffe0ff */
[----:B------:R-:W-:-:S03]  /*2520*/  SHF.L.U32 R3, R15, 0x1f, RZ ;  /* 0x0000001f0f037819 */ /* 0x000fc600000006ff */
[----:B------:R-:W-:-:S09]  /*2530*/  ULEA UR5, UR6, UR4, 0x3 ;  /* 0x0000000406057291 */ /* 0x000fd2000f8e18ff */
[----:B------:R-:W1:Y:S02]  /*2540*/  SYNCS.PHASECHK.TRANS64.TRYWAIT P0, [UR5], R3 ;  /* 0x00000003ff0075a7 */ /* 0x000e640008001105 */
[----:B-1----:R-:W-:Y:S05]  /*2550*/  @!P0 BRA `(.L_x_36) ;  /* 0x0000008800e08947 */ /* 0x002fea0003800000 */
.L_x_136:
[----:B------:R-:W-:-:S04]  /*2560*/  UIADD3 UR6, UPT, UPT, UR6, 0x1, URZ ;  /* 0x0000000106067890 */ /* 0x000fc8000fffe0ff */
[----:B------:R-:W-:-:S04]  /*2570*/  UISETP.NE.AND UP0, UPT, UR6, 0x6, UPT ;  /* 0x000000060600788c */ /* 0x000fc8000bf05270 */
[----:B------:R-:W-:Y:S02]  /*2580*/  USEL UR7, URZ, 0x1, UP0 ;  /* 0x00000001ff077887 */ /* 0x000fe40008000000 */
[----:B------:R-:W-:-:S04]  /*2590*/  USEL UR6, UR6, URZ, UP0 ;  /* 0x000000ff06067287 */ /* 0x000fc80008000000 */
[----:B------:R-:W-:Y:S01]  /*25a0*/  ULEA UR5, UR6, UR4, 0x3 ;  /* 0x0000000406057291 */ /* 0x000fe2000f8e18ff */
[----:B------:R-:W-:-:S04]  /*25b0*/  LOP3.LUT R2, R15, UR7, RZ, 0x3c, !PT ;  /* 0x000000070f027c12 */ /* 0x000fc8000f8e3cff */
[----:B-1----:R-:W-:-:S04]  /*25c0*/  SHF.L.U32 R3, R2, 0x1f, RZ ;  /* 0x0000001f02037819 */ /* 0x002fc800000006ff */
[----:B------:R-:W1:Y:S02]  /*25d0*/  SYNCS.PHASECHK.TRANS64.TRYWAIT P0, [UR5], R3 ;  /* 0x00000003ff0075a7 */ /* 0x000e640008001105 */
[----:B-1----:R-:W-:Y:S05]  /*25e0*/  @!P0 BRA `(.L_x_37) ;  /* 0x0000008800d48947 */ /* 0x002fea0003800000 */
.L_x_138:
        /* <DEDUP_REMOVED lines=9> */
.L_x_140:
        /* <DEDUP_REMOVED lines=9> */
.L_x_142:
        /* <DEDUP_REMOVED lines=9> */
.L_x_144:
[----:B------:R-:W-:-:S04]  /*27a0*/  UIADD3 UR6, UPT, UPT, UR6, 0x1, URZ ;  /* 0x0000000106067890 */ /* 0x000fc8000fffe0ff */
[----:B------:R-:W-:-:S04]  /*27b0*/  UISETP.NE.AND UP0, UPT, UR6, 0x6, UPT ;  /* 0x000000060600788c */ /* 0x000fc8000bf05270 */
[----:B------:R-:W-:Y:S02]  /*27c0*/  USEL UR5, URZ, 0x1, UP0 ;  /* 0x00000001ff057887 */ /* 0x000fe40008000000 */
[----:B------:R-:W-:-:S04]  /*27d0*/  USEL UR6, UR6, URZ, UP0 ;  /* 0x000000ff06067287 */ /* 0x000fc80008000000 */
[----:B------:R-:W-:Y:S01]  /*27e0*/  ULEA UR6, UR6, UR4, 0x3 ;  /* 0x0000000406067291 */ /* 0x000fe2000f8e18ff */
[----:B-1----:R-:W-:-:S04]  /*27f0*/  LOP3.LUT R3, R2, UR5, RZ, 0x3c, !PT ;  /* 0x0000000502037c12 */ /* 0x002fc8000f8e3cff */
[----:B------:R-:W-:Y:S01]  /*2800*/  SHF.L.U32 R3, R3, 0x1f, RZ ;  /* 0x0000001f03037819 */ /* 0x000fe200000006ff */
[----:B----4-:R-:W-:-:S07]  /*2810*/  IMAD.U32 R0, RZ, RZ, UR6 ;  /* 0x00000006ff007e24 */ /* 0x010fce000f8e00ff */
.L_x_41:
[----:B-1----:R1:W2:Y:S02]  /*2820*/  SYNCS.PHASECHK.TRANS64.TRYWAIT P0, [R0+URZ], R3 ;  /* 0x00000003000075a7 */ /* 0x0022a400080011ff */
[----:B--2---:R-:W-:Y:S05]  /*2830*/  @!P0 NANOSLEEP.SYNCS 0x989680 ;  /* 0x009896800000895d */ /* 0x004fea0003900000 */
[----:B------:R-:W2:Y:S02]  /*2840*/  @!P0 SYNCS.PHASECHK.TRANS64 P0, [R0+URZ], R3 ;  /* 0x00000003000085a7 */ /* 0x000ea400080010ff */
[----:B--2---:R-:W-:Y:S05]  /*2850*/  @P0 EXIT ;  /* 0x000000000000094d */ /* 0x004fea0003800000 */
[----:B------:R-:W-:Y:S05]  /*2860*/  BRA `(.L_x_41) ;  /* 0xfffffffc00ec7947 */ /* 0x000fea000383ffff */
.L_x_17:
[----:B------:R-:W-:-:S04]  /*2870*/  UISETP.NE.AND UP1, UPT, UR37, URZ, UPT ;  /* 0x000000ff2500728c */ /* 0x000fc8000bf25270 */
[----:B------:R-:W-:-:S09]  /*2880*/  UISETP.NE.OR UP1, UPT, UR8, 0x1, UP1 ;  /* 0x000000010800788c */ /* 0x000fd20008f25670 */
[----:B------:R-:W-:Y:S05]  /*2890*/  BRA.U UP1, `(.L_x_42) ;  /* 0x0000000501487547 */ /* 0x000fea000b800000 */
[----:B------:R-:W-:Y:S01]  /*28a0*/  ISETP.NE.AND P2, PT, R2, RZ, PT ;  /* 0x000000ff0200720c */ /* 0x000fe20003f45270 */
[----:B------:R-:W-:Y:S01]  /*28b0*/  IMAD.MOV.U32 R12, RZ, RZ, 0x1 ;  /* 0x00000001ff0c7424 */ /* 0x000fe200078e00ff */
[----:B------:R-:W-:Y:S02]  /*28c0*/  CS2R R10, SRZ ;  /* 0x00000000000a7805 */ /* 0x000fe4000001ff00 */
[----:B------:R-:W-:Y:S01]  /*28d0*/  CS2R R8, SRZ ;  /* 0x0000000000087805 */ /* 0x000fe2000001ff00 */
[----:B------:R-:W-:Y:S01]  /*28e0*/  UMOV UR4, 0x400 ;  /* 0x0000040000047882 */ /* 0x000fe20000000000 */
[----:B------:R-:W-:Y:S01]  /*28f0*/  UMOV UR6, URZ ;  /* 0x000000ff00067c82 */ /* 0x000fe20008000000 */
[----:B------:R-:W-:-:S12]  /*2900*/  ULEA UR37, UR37, UR4, 0x18 ;  /* 0x0000000425257291 */ /* 0x000fd8000f8ec0ff */
.L_x_46:
[----:B------:R-:W-:Y:S02]  /*2910*/  LEA R0, R8, UR37, 0x3 ;  /* 0x0000002508007c11 */ /* 0x000fe4000f8e18ff */
[----:B------:R-:W-:-:S03]  /*2920*/  SHF.L.U32 R5, R9, 0x1f, RZ ;  /* 0x0000001f09057819 */ /* 0x000fc600000006ff */
[----:B------:R-:W-:Y:S01]  /*2930*/  VIADD R4, R0, 0x100 ;  /* 0x0000010000047836 */ /* 0x000fe20000000000 */
[----:B------:R-:W1:Y:S02]  /*2940*/  SYNCS.PHASECHK.TRANS64.TRYWAIT P0, [R0+URZ+0xf0], R5 ;  /* 0x0000f005000075a7 */ /* 0x000e6400080011ff */
[----:B-1----:R-:W-:Y:S05]  /*2950*/  @!P0 BRA `(.L_x_43) ;  /* 0x0000008800588947 */ /* 0x002fea0003800000 */
.L_x_145:
[----:B------:R-:W-:Y:S01]  /*2960*/  ULEA UR5, UR6, UR37, 0x3 ;  /* 0x0000002506057291 */ /* 0x000fe2000f8e18ff */
[----:B------:R-:W-:Y:S02]  /*2970*/  PRMT R4, RZ, 0x654, R4 ;  /* 0x00000654ff047816 */ /* 0x000fe40000000004 */
[----:B-1----:R-:W-:Y:S01]  /*2980*/  SHF.L.U32 R5, R12, 0x1f, RZ ;  /* 0x0000001f0c057819 */ /* 0x002fe200000006ff */
[----:B------:R-:W-:Y:S01]  /*2990*/  UIADD3 UR4, UPT, UPT, UR5, 0xb0, URZ ;  /* 0x000000b005047890 */ /* 0x000fe2000fffe0ff */
[----:B------:R1:W-:Y:S05]  /*29a0*/  SYNCS.ARRIVE.TRANS64.RED.A1T0 RZ, [R4+URZ], RZ ;  /* 0x000000ff04ff79a7 */ /* 0x0003ea00081004ff */
[----:B------:R-:W-:Y:S01]  /*29b0*/  IMAD.U32 R7, RZ, RZ, UR4 ;  /* 0x00000004ff077e24 */ /* 0x000fe2000f8e00ff */
[----:B------:R-:W2:Y:S04]  /*29c0*/  SYNCS.PHASECHK.TRANS64.TRYWAIT P0, [UR5+0xc0], R5 ;  /* 0x0000c005ff0075a7 */ /* 0x000ea80008001105 */
[----:B------:R-:W-:Y:S01]  /*29d0*/  PRMT R6, R2, 0x654, R7 ;  /* 0x0000065402067816 */ /* 0x000fe20000000007 */
[----:B-1----:R-:W-:Y:S01]  /*29e0*/  @!P2 IMAD.MOV.U32 R4, RZ, RZ, 0x10 ;  /* 0x00000010ff04a424 */ /* 0x002fe200078e00ff */
[----:B--2---:R-:W-:Y:S06]  /*29f0*/  @!P0 BRA `(.L_x_44) ;  /* 0x0000008800448947 */ /* 0x004fec0003800000 */
.L_x_147:
[----:B------:R-:W-:Y:S01]  /*2a00*/  ULEA UR4, UR6, UR37, 0x4 ;  /* 0x0000002506047291 */ /* 0x000fe2000f8e20ff */
[----:B------:R-:W-:Y:S01]  /*2a10*/  SEL R3, R6, R3, !P2 ;  /* 0x0000000306037207 */ /* 0x000fe20005000000 */
[----:B------:R-:W-:Y:S01]  /*2a20*/  UIADD3 UR5, UPT, UPT, UR5, 0xb0, URZ ;  /* 0x000000b005057890 */ /* 0x000fe2000fffe0ff */
[----:B-1----:R-:W-:Y:S01]  /*2a30*/  LEA R0, R11, UR37, 0x3 ;  /* 0x000000250b007c11 */ /* 0x002fe2000f8e18ff */
[----:B------:R-:W-:Y:S01]  /*2a40*/  UIADD3 UR4, UPT, UPT, UR4, 0x120, URZ ;  /* 0x0000012004047890 */ /* 0x000fe2000fffe0ff */
[----:B------:R-:W-:Y:S01]  /*2a50*/  SHF.L.U32 R5, R10, 0x1f, RZ ;  /* 0x0000001f0a057819 */ /* 0x000fe200000006ff */
[----:B------:R1:W-:Y:S01]  /*2a60*/  @!P2 SYNCS.ARRIVE.TRANS64.RED RZ, [R3+URZ], R4 ;  /* 0x0000000403ffa9a7 */ /* 0x0003e200080004ff */
[----:B------:R-:W-:Y:S01]  /*2a70*/  UIADD3 UR6, UPT, UPT, UR6, 0x1, URZ ;  /* 0x0000000106067890 */ /* 0x000fe2000fffe0ff */
[----:B------:R-:W-:-:S03]  /*2a80*/  VIADD R8, R8, 0x1 ;  /* 0x0000000108087836 */ /* 0x000fc60000000000 */
[----:B------:R-:W-:Y:S02]  /*2a90*/  UISETP.NE.AND UP0, UPT, UR6, 0x2, UPT ;  /* 0x000000020600788c */ /* 0x000fe4000bf05270 */
[----:B------:R-:W-:Y:S06]  /*2aa0*/  UGETNEXTWORKID.BROADCAST [UR4], [UR5] ;  /* 0x00000000040073ca */ /* 0x000fec0008000100 */
[----:B------:R-:W-:Y:S01]  /*2ab0*/  USEL UR4, URZ, 0x1, UP0 ;  /* 0x00000001ff047887 */ /* 0x000fe20008000000 */
[----:B------:R-:W-:Y:S01]  /*2ac0*/  ISETP.NE.AND P0, PT, R8, 0x2, PT ;  /* 0x000000020800780c */ /* 0x000fe20003f05270 */
[----:B------:R-:W-:Y:S01]  /*2ad0*/  USEL UR6, UR6, URZ, UP0 ;  /* 0x000000ff06067287 */ /* 0x000fe20008000000 */
[----:B------:R-:W2:Y:S03]  /*2ae0*/  SYNCS.PHASECHK.TRANS64.TRYWAIT P1, [R0+URZ+0xb0], R5 ;  /* 0x0000b005000075a7 */ /* 0x000ea600080211ff */
[----:B------:R-:W-:Y:S01]  /*2af0*/  LOP3.LUT R12, R12, UR4, RZ, 0x3c, !PT ;  /* 0x000000040c0c7c12 */ /* 0x000fe2000f8e3cff */
[----:B-12---:R-:W-:Y:S07]  /*2b00*/  @!P1 BRA `(.L_x_45) ;  /* 0x0000008800189947 */ /* 0x006fee0003800000 */
.L_x_148:
[C---:B------:R-:W-:Y:S01]  /*2b10*/  LEA R4, R11.reuse, UR37, 0x4 ;  /* 0x000000250b047c11 */ /* 0x040fe2000f8e20ff */
[----:B-1----:R-:W-:Y:S01]  /*2b20*/  VIADD R0, R0, 0xc0 ;  /* 0x000000c000007836 */ /* 0x002fe20000000000 */
[----:B------:R-:W-:Y:S01]  /*2b30*/  SEL R8, R8, RZ, P0 ;  /* 0x000000ff08087207 */ /* 0x000fe20000000000 */
[----:B------:R-:W-:-:S03]  /*2b40*/  VIADD R11, R11, 0x1 ;  /* 0x000000010b0b7836 */ /* 0x000fc60000000000 */
[----:B------:R-:W1:Y:S01]  /*2b50*/  LDS.128 R4, [R4+0x120] ;  /* 0x0001200004047984 */ /* 0x000e620000000c00 */
[----:B------:R-:W-:Y:S02]  /*2b60*/  PRMT R0, RZ, 0x654, R0 ;  /* 0x00000654ff007816 */ /* 0x000fe40000000000 */
[C---:B------:R-:W-:Y:S01]  /*2b70*/  ISETP.NE.AND P1, PT, R11.reuse, 0x2, PT ;  /* 0x000000020b00780c */ /* 0x040fe20003f25270 */
[----:B------:R-:W-:Y:S01]  /*2b80*/  @!PT LDS RZ, [RZ] ;  /* 0x00000000fffff984 */ /* 0x000fe20000000800 */
[----:B------:R-:W-:Y:S01]  /*2b90*/  @!PT LDS RZ, [RZ] ;  /* 0x00000000fffff984 */ /* 0x000fe20000000800 */
[----:B------:R-:W-:Y:S01]  /*2ba0*/  @!PT LDS RZ, [RZ] ;  /* 0x00000000fffff984 */ /* 0x000fe20000000800 */
[----:B------:R-:W-:Y:S01]  /*2bb0*/  @!PT LDS RZ, [RZ] ;  /* 0x00000000fffff984 */ /* 0x000fe20000000800 */
[----:B------:R2:W-:Y:S06]  /*2bc0*/  MEMBAR.ALL.CTA ;  /* 0x0000000000007992 */ /* 0x0005ec0000008000 */
[----:B--2---:R-:W2:Y:S01]  /*2bd0*/  FENCE.VIEW.ASYNC.S ;  /* 0x00000000000073c6 */ /* 0x004ea20000000000 */
[----:B------:R-:W-:Y:S01]  /*2be0*/  SEL R11, R11, RZ, P1 ;  /* 0x000000ff0b0b7207 */ /* 0x000fe20000800000 */
[----:B--2---:R2:W-:Y:S01]  /*2bf0*/  SYNCS.ARRIVE.TRANS64.RED.A1T0 RZ, [R0+URZ], RZ ;  /* 0x000000ff00ff79a7 */ /* 0x0045e200081004ff */
[----:B-1----:R-:W-:-:S02]  /*2c00*/  LOP3.LUT P3, RZ, R6, 0x1, RZ, 0xc0, !PT ;  /* 0x0000000106ff7812 */ /* 0x002fc4000786c0ff */
[----:B------:R-:W-:-:S04]  /*2c10*/  SEL R5, RZ, 0x1, P1 ;  /* 0x00000001ff057807 */ /* 0x000fc80000800000 */
[----:B------:R-:W-:Y:S02]  /*2c20*/  LOP3.LUT R10, R10, R5, RZ, 0x3c, !PT ;  /* 0x000000050a0a7212 */ /* 0x000fe400078e3cff */
[----:B--2---:R-:W-:-:S04]  /*2c30*/  SEL R0, RZ, 0x1, P0 ;  /* 0x00000001ff007807 */ /* 0x004fc80000000000 */
[----:B------:R-:W-:Y:S01]  /*2c40*/  LOP3.LUT R9, R9, R0, RZ, 0x3c, !PT ;  /* 0x0000000009097212 */ /* 0x000fe200078e3cff */
[----:B------:R-:W-:Y:S06]  /*2c50*/  @P3 BRA `(.L_x_46) ;  /* 0xfffffffc002c3947 */ /* 0x000fec000383ffff */
[----:B------:R-:W-:Y:S01]  /*2c60*/  ULEA UR5, UR6, UR37, 0x3 ;  /* 0x0000002506057291 */ /* 0x000fe2000f8e18ff */
[----:B------:R-:W-:-:S08]  /*2c70*/  SHF.L.U32 R3, R12, 0x1f, RZ ;  /* 0x0000001f0c037819 */ /* 0x000fd000000006ff */
[----:B------:R-:W1:Y:S02]  /*2c80*/  SYNCS.PHASECHK.TRANS64 P0, [UR5+0xc0], R3 ;  /* 0x0000c003ff0075a7 */ /* 0x000e640008001005 */
[----:B-1----:R-:W-:Y:S05]  /*2c90*/  @P0 BRA `(.L_x_47) ;  /* 0x0000000000080947 */ /* 0x002fea0003800000 */
[----:B------:R-:W1:Y:S02]  /*2ca0*/  SYNCS.PHASECHK.TRANS64.TRYWAIT P0, [UR5+0xc0], R3 ;  /* 0x0000c003ff0075a7 */ /* 0x000e640008001105 */
[----:B-1----:R-:W-:Y:S05]  /*2cb0*/  @!P0 BRA `(.L_x_48) ;  /* 0x0000008400c08947 */ /* 0x002fea0003800000 */
.L_x_47:
[----:B------:R-:W-:-:S04]  /*2cc0*/  UIADD3 UR4, UPT, UPT, UR6, 0x1, URZ ;  /* 0x0000000106047890 */ /* 0x000fc8000fffe0ff */
[----:B------:R-:W-:-:S04]  /*2cd0*/  UISETP.NE.AND UP0, UPT, UR4, 0x2, UPT ;  /* 0x000000020400788c */ /* 0x000fc8000bf05270 */
[----:B------:R-:W-:Y:S02]  /*2ce0*/  USEL UR7, URZ, 0x1, UP0 ;  /* 0x00000001ff077887 */ /* 0x000fe40008000000 */
[----:B------:R-:W-:-:S04]  /*2cf0*/  USEL UR4, UR4, URZ, UP0 ;  /* 0x000000ff04047287 */ /* 0x000fc80008000000 */
[----:B------:R-:W-:Y:S01]  /*2d00*/  ULEA UR4, UR4, UR37, 0x3 ;  /* 0x0000002504047291 */ /* 0x000fe2000f8e18ff */
[----:B-1----:R-:W-:-:S04]  /*2d10*/  LOP3.LUT R3, R12, UR7, RZ, 0x3c, !PT ;  /* 0x000000070c037c12 */ /* 0x002fc8000f8e3cff */
[----:B------:R-:W-:-:S04]  /*2d20*/  SHF.L.U32 R0, R3, 0x1f, RZ ;  /* 0x0000001f03007819 */ /* 0x000fc800000006ff */
[----:B------:R-:W1:Y:S02]  /*2d30*/  SYNCS.PHASECHK.TRANS64 P0, [UR4+0xc0], R0 ;  /* 0x0000c000ff0075a7 */ /* 0x000e640008001004 */
[----:B-1----:R-:W-:Y:S05]  /*2d40*/  @P0 EXIT ;  /* 0x000000000000094d */ /* 0x002fea0003800000 */
[----:B------:R-:W-:Y:S02]  /*2d50*/  SHF.L.U32 R3, R3, 0x1f, RZ ;  /* 0x0000001f03037819 */ /* 0x000fe400000006ff */
[----:B------:R-:W-:-:S07]  /*2d60*/  MOV R0, UR4 ;  /* 0x0000000400007c02 */ /* 0x000fce0008000f00 */
.L_x_49:
[----:B-1----:R1:W2:Y:S02]  /*2d70*/  SYNCS.PHASECHK.TRANS64.TRYWAIT P0, [R0+URZ+0xc0], R3 ;  /* 0x0000c003000075a7 */ /* 0x0022a400080011ff */
[----:B--2---:R-:W-:Y:S05]  /*2d80*/  @!P0 NANOSLEEP.SYNCS 0x989680 ;  /* 0x009896800000895d */ /* 0x004fea0003900000 */
[----:B------:R-:W2:Y:S02]  /*2d90*/  @!P0 SYNCS.PHASECHK.TRANS64 P0, [R0+URZ+0xc0], R3 ;  /* 0x0000c003000085a7 */ /* 0x000ea400080010ff */
[----:B--2---:R-:W-:Y:S05]  /*2da0*/  @P0 EXIT ;  /* 0x000000000000094d */ /* 0x004fea0003800000 */
[----:B------:R-:W-:Y:S05]  /*2db0*/  BRA `(.L_x_49) ;  /* 0xfffffffc00ec7947 */ /* 0x000fea000383ffff */
.L_x_42:
[----:B------:R-:W-:-:S09]  /*2dc0*/  UISETP.NE.AND UP1, UPT, UR8, URZ, UPT ;  /* 0x000000ff0800728c */ /* 0x000fd2000bf25270 */
[----:B------:R-:W-:Y:S05]  /*2dd0*/  BRA.U UP1, `(.L_x_50) ;  /* 0x0000000d01347547 */ /* 0x000fea000b800000 */
[----:B------:R-:W-:Y:S01]  /*2de0*/  UMOV UR4, 0x40 ;  /* 0x0000004000047882 */ /* 0x000fe20000000000 */
[----:B------:R-:W-:Y:S01]  /*2df0*/  NOP ;  /* 0x0000000000007918 */ /* 0x000fe20000000000 */
[----:B------:R-:W-:Y:S01]  /*2e00*/  ULEA UR4, UR37, UR4, 0x18 ;  /* 0x0000000425047291 */ /* 0x000fe2000f8ec0ff */
[----:B------:R-:W-:Y:S02]  /*2e10*/  UMOV UR5, 0x400 ;  /* 0x0000040000057882 */ /* 0x000fe40000000000 */
[----:B------:R-:W-:-:S06]  /*2e20*/  ULEA UR37, UR37, UR5, 0x18 ;  /* 0x0000000525257291 */ /* 0x000fcc000f8ec0ff */
[----:B------:R-:W1:Y:S02]  /*2e30*/  LDS.U8 R0, [UR4+0x1c] ;  /* 0x00001c04ff007984 */ /* 0x000e640008000000 */
[----:B-1----:R-:W-:-:S13]  /*2e40*/  ISETP.NE.AND P0, PT, R0, RZ, PT ;  /* 0x000000ff0000720c */ /* 0x002fda0003f05270 */
[----:B------:R-:W-:Y:S05]  /*2e50*/  @P0 BRA `(.L_x_51) ;  /* 0x0000000000580947 */ /* 0x000fea0003800000 */
[----:B------:R-:W-:-:S13]  /*2e60*/  ELECT P0, URZ, PT ;  /* 0x0000000000ff782f */ /* 0x000fda0003800000 */
[----:B------:R-:W-:Y:S05]  /*2e70*/  @!P0 BRA `(.L_x_52) ;  /* 0x0000000000608947 */ /* 0x000fea0003800000 */
[----:B------:R-:W-:Y:S01]  /*2e80*/  UMOV UR5, 0x10 ;  /* 0x0000001000057882 */ /* 0x000fe20000000000 */
[----:B------:R-:W-:Y:S01]  /*2e90*/  HFMA2 R0, -RZ, RZ, 0, 5.9604644775390625e-08 ;  /* 0x00000001ff007431 */ /* 0x000fe200000001ff */
[----:B------:R-:W-:-:S03]  /*2ea0*/  MOV R2, 0xffff ;  /* 0x0000ffff00027802 */ /* 0x000fc60000000f00 */
[----:B------:R-:W-:Y:S04]  /*2eb0*/  DEPBAR.LE SB1, 0x36 ;  /* 0x00009d800000791a */ /* 0x000fe80000000000 */
[----:B------:R-:W1:Y:S02]  /*2ec0*/  UTCATOMSWS.FIND_AND_SET.ALIGN UP0, UR5, UR5 ;  /* 0x00000005000575e3 */ /* 0x000e640008000800 */
[----:B-1----:R-:W-:Y:S01]  /*2ed0*/  MOV R3, UR5 ;  /* 0x0000000500037c02 */ /* 0x002fe20008000f00 */
[----:B------:R-:W-:Y:S06]  /*2ee0*/  BRA.U UP0, `(.L_x_53) ;  /* 0x0000000100187547 */ /* 0x000fec000b800000 */
.L_x_54:
[----:B------:R-:W-:Y:S05]  /*2ef0*/  NANOSLEEP 0x64 ;  /* 0x000000640000795d */ /* 0x000fea0003800000 */
[----:B------:R-:W-:-:S05]  /*2f00*/  UMOV UR5, 0x10 ;  /* 0x0000001000057882 */ /* 0x000fca0000000000 */
[----:B------:R-:W-:Y:S04]  /*2f10*/  DEPBAR.LE SB1, 0x36 ;  /* 0x00009d800000791a */ /* 0x000fe80000000000 */
[----:B------:R-:W1:Y:S02]  /*2f20*/  UTCATOMSWS.FIND_AND_SET.ALIGN UP0, UR5, UR5 ;  /* 0x00000005000575e3 */ /* 0x000e640008000800 */
[----:B-1----:R-:W-:Y:S01]  /*2f30*/  MOV R3, UR5 ;  /* 0x0000000500037c02 */ /* 0x002fe20008000f00 */
[----:B------:R-:W-:Y:S05]  /*2f40*/  BRA.U !UP0, `(.L_x_54) ;  /* 0xfffffffd08e87547 */ /* 0x000fea000b83ffff */
.L_x_53:
[-C--:B------:R-:W-:Y:S02]  /*2f50*/  SHF.L.U32 R2, R2, R3.reuse, RZ ;  /* 0x0000000302027219 */ /* 0x080fe400000006ff */
[----:B------:R-:W-:Y:S01]  /*2f60*/  SHF.L.U32 R0, R0, R3, RZ ;  /* 0x0000000300007219 */ /* 0x000fe200000006ff */
[----:B------:R-:W-:Y:S02]  /*2f70*/  IMAD.SHL.U32 R3, R3, 0x20, RZ ;  /* 0x0000002003037824 */ /* 0x000fe400078e00ff */
[----:B------:R1:W-:Y:S04]  /*2f80*/  ATOMS.OR RZ, [UR4+0x14], R2 ;  /* 0x00001402ffff798c */ /* 0x0003e8000b000004 */
[----:B------:R1:W-:Y:S04]  /*2f90*/  ATOMS.OR RZ, [UR4+0x18], R0 ;  /* 0x00001800ffff798c */ /* 0x0003e8000b000004 */
[----:B------:R1:W-:Y:S01]  /*2fa0*/  STS [UR37+0x140], R3 ;  /* 0x00014003ff007988 */ /* 0x0003e20008000825 */
[----:B------:R-:W-:Y:S05]  /*2fb0*/  BRA `(.L_x_52) ;  /* 0x0000000000107947 */ /* 0x000fea0003800000 */
.L_x_51:
[----:B------:R-:W-:Y:S02]  /*2fc0*/  MOV R0, 0xffffffff ;  /* 0xffffffff00007802 */ /* 0x000fe40000000f00 */
[----:B------:R-:W-:-:S03]  /*2fd0*/  MOV R2, 0x3000 ;  /* 0x0000300000027802 */ /* 0x000fc60000000f00 */
[----:B------:R1:W-:Y:S04]  /*2fe0*/  STS [UR37+0x140], R0 ;  /* 0x00014000ff007988 */ /* 0x0003e80008000825 */
[----:B-1-3-5:R-:W-:Y:S05]  /*2ff0*/  CALL.REL.NOINC `($__internal_1_$__cuda_sm10x_tcgen05_guardrail_trap_phase_invalid_during_alloc) ;  /* 0x0000008800d87944 */ /* 0x02afea0003c00000 */
.L_x_52:
[----:B------:R-:W-:Y:S05]  /*3000*/  WARPSYNC.ALL ;  /* 0x0000000000007948 */ /* 0x000fea0003800000 */
[----:B------:R-:W2:Y:S01]  /*3010*/  S2UR UR6, SR_CgaCtaId ;  /* 0x00000000000679c3 */ /* 0x000ea20000008800 */
[----:B------:R-:W-:Y:S01]  /*3020*/  UMOV UR4, 0x400 ;  /* 0x0000040000047882 */ /* 0x000fe20000000000 */
[----:B------:R-:W-:-:S06]  /*3030*/  NOP ;  /* 0x0000000000007918 */ /* 0x000fcc0000000000 */
[----:B------:R-:W-:Y:S06]  /*3040*/  BAR.ARV 0x6, 0xa0 ;  /* 0x0182800000007b1d */ /* 0x000fec0000002000 */
[----:B------:R-:W4:Y:S01]  /*3050*/  LDCU UR7, c[0x0][0x38c] ;  /* 0x00007180ff0777ac */ /* 0x000f220008000800 */
[----:B------:R-:W-:Y:S01]  /*3060*/  IMAD.MOV.U32 R11, RZ, RZ, 0x1 ;  /* 0x00000001ff0b7424 */ /* 0x000fe200078e00ff */
[----:B------:R-:W-:Y:S01]  /*3070*/  CS2R R8, SRZ ;  /* 0x0000000000087805 */ /* 0x000fe2000001ff00 */
[----:B------:R-:W-:Y:S01]  /*3080*/  IMAD.MOV.U32 R10, RZ, RZ, RZ ;  /* 0x000000ffff0a7224 */ /* 0x000fe200078e00ff */
[----:B------:R-:W-:Y:S01]  /*3090*/  UMOV UR18, URZ ;  /* 0x000000ff00127c82 */ /* 0x000fe20008000000 */
[----:B------:R-:W-:Y:S01]  /*30a0*/  UMOV UR17, URZ ;  /* 0x000000ff00117c82 */ /* 0x000fe20008000000 */
[----:B------:R-:W-:Y:S01]  /*30b0*/  UMOV UR22, 0x0 ;  /* 0x0000000000167882 */ /* 0x000fe20000000000 */
[----:B------:R-:W-:Y:S01]  /*30c0*/  UMOV UR23, 0x8410010 ;  /* 0x0841001000177882 */ /* 0x000fe20000000000 */
[----:B------:R-:W-:Y:S01]  /*30d0*/  UMOV UR20, 0x0 ;  /* 0x0000000000147882 */ /* 0x000fe20000000000 */
[----:B------:R-:W-:Y:S01]  /*30e0*/  UMOV UR21, 0x8410010 ;  /* 0x0841001000157882 */ /* 0x000fe20000000000 */
[----:B--2---:R-:W-:Y:S01]  /*30f0*/  ULEA UR6, UR6, UR4, 0x18 ;  /* 0x0000000406067291 */ /* 0x004fe2000f8ec0ff */
[----:B------:R-:W2:Y:S03]  /*3100*/  LDCU UR4, c[0x0][0x38c] ;  /* 0x00007180ff0477ac */ /* 0x000ea60008000800 */
[----:B------:R-:W-:-:S02]  /*3110*/  UIADD3 UR11, UPT, UPT, UR6, 0x10800, URZ ;  /* 0x00010800060b7890 */ /* 0x000fc4000fffe0ff */
[----:B----4-:R-:W-:-:S03]  /*3120*/  UIADD3 UR7, UPT, UPT, UR7, 0x1f, URZ ;  /* 0x0000001f07077890 */ /* 0x010fc6000fffe0ff */
[----:B-1----:R-:W1:Y:S01]  /*3130*/  LDS R0, [UR6+0x140] ;  /* 0x00014006ff007984 */ /* 0x002e620008000800 */
[----:B------:R-:W-:Y:S02]  /*3140*/  UIADD3 UR12, UPT, UPT, UR6, 0x1c800, URZ ;  /* 0x0001c800060c7890 */ /* 0x000fe4000fffe0ff */
[----:B------:R-:W-:Y:S02]  /*3150*/  USHF.R.S32.HI UR5, URZ, 0x1f, UR7 ;  /* 0x0000001fff057899 */ /* 0x000fe40008011407 */
[----:B------:R-:W-:Y:S02]  /*3160*/  USHF.R.U32.HI UR11, URZ, 0x4, UR11 ;  /* 0x00000004ff0b7899 */ /* 0x000fe4000801160b */
[----:B------:R-:W-:Y:S02]  /*3170*/  ULEA.HI UR5, UR5, UR7, URZ, 0x5 ;  /* 0x0000000705057291 */ /* 0x000fe4000f8f28ff */
[----:B------:R-:W-:Y:S02]  /*3180*/  USHF.R.U32.HI UR12, URZ, 0x4, UR12 ;  /* 0x00000004ff0c7899 */ /* 0x000fe4000801160c */
[----:B------:R-:W-:-:S02]  /*3190*/  USHF.R.S32.HI UR5, URZ, 0x5, UR5 ;  /* 0x00000005ff057899 */ /* 0x000fc40008011405 */
[----:B------:R-:W-:Y:S02]  /*31a0*/  ULOP3.LUT UR11, UR11, 0x3fff, URZ, 0xc0, !UPT ;  /* 0x00003fff0b0b7892 */ /* 0x000fe4000f8ec0ff */
[----:B------:R-:W-:Y:S02]  /*31b0*/  UISETP.LT.AND UP0, UPT, UR5, 0x1, UPT ;  /* 0x000000010500788c */ /* 0x000fe4000bf01270 */
[----:B------:R-:W-:Y:S02]  /*31c0*/  ULOP3.LUT UR12, UR12, 0x3fff, URZ, 0xc0, !UPT ;  /* 0x00003fff0c0c7892 */ /* 0x000fe4000f8ec0ff */
[----:B------:R-:W-:Y:S02]  /*31d0*/  USEL UR10, UR5, 0x1, !UP0 ;  /* 0x00000001050a7887 */ /* 0x000fe4000c000000 */
[----:B------:R-:W-:Y:S02]  /*31e0*/  ULOP3.LUT UR11, UR11, 0x10000, URZ, 0xfc, !UPT ;  /* 0x000100000b0b7892 */ /* 0x000fe4000f8efcff */
[----:B------:R-:W-:-:S02]  /*31f0*/  ULOP3.LUT UR12, UR12, 0x1000000, URZ, 0xfc, !UPT ;  /* 0x010000000c0c7892 */ /* 0x000fc4000f8efcff */
[----:B------:R-:W-:Y:S02]  /*3200*/  UIADD3 UR10, UPT, UPT, -UR10, URZ, URZ ;  /* 0x000000ff0a0a7290 */ /* 0x000fe4000fffe1ff */
[----:B--2---:R-:W-:Y:S01]  /*3210*/  UISETP.GE.AND UP3, UPT, UR4, 0x1, UPT ;  /* 0x000000010400788c */ /* 0x004fe2000bf66270 */
[----:B-1----:R-:W-:-:S15]  /*3220*/  R2UR UR19, R0 ;  /* 0x00000000001372ca */ /* 0x002fde00000e0000 */
.L_x_61:
[----:B------:R-:W-:Y:S02]  /*3230*/  LEA R0, R10, UR6, 0x3 ;  /* 0x000000060a007c11 */ /* 0x000fe4000f8e18ff */
[----:B------:R-:W-:Y:S02]  /*3240*/  SHF.L.U32 R5, R9, 0x1f, RZ ;  /* 0x0000001f09057819 */ /* 0x000fe400000006ff */
[----:B------:R-:W-:Y:S01]  /*3250*/  PLOP3.LUT P0, PT, PT, PT, UP3, 0x80, 0x8 ;  /* 0x000000000008781c */ /* 0x000fe20003f0f038 */
[----:B------:R-:W-:Y:S01]  /*3260*/  VIADD R3, R0, 0xc0 ;  /* 0x000000c000037836 */ /* 0x000fe20000000000 */
[----:B-1----:R-:W1:Y:S02]  /*3270*/  SYNCS.PHASECHK.TRANS64.TRYWAIT P1, [R0+URZ+0xb0], R5 ;  /* 0x0000b005000075a7 */ /* 0x002e6400080211ff */
[----:B-1--4-:R-:W-:Y:S09]  /*3280*/  @!P1 BRA `(.L_x_55) ;  /* 0x0000008000649947 */ /* 0x012ff20003800000 */
.L_x_150:
[----:B------:R-:W-:Y:S01]  /*3290*/  LEA R4, R10, UR6, 0x4 ;  /* 0x000000060a047c11 */ /* 0x000fe2000f8e20ff */
[----:B------:R-:W-:Y:S01]  /*32a0*/  @UP3 ULEA UR4, UR17, UR6, 0x3 ;  /* 0x0000000611043291 */ /* 0x000fe2000f8e18ff */
[----:B------:R-:W-:Y:S01]  /*32b0*/  PLOP3.LUT P2, PT, PT, PT, PT, 0x80, 0x8 ;  /* 0x000000000008781c */ /* 0x000fe20003f4f070 */
[----:B------:R-:W-:Y:S01]  /*32c0*/  ULEA UR8, UR18, UR6, 0x3 ;  /* 0x0000000612087291 */ /* 0x000fe2000f8e18ff */
[----:B------:R-:W-:Y:S01]  /*32d0*/  PRMT R3, RZ, 0x654, R3 ;  /* 0x00000654ff037816 */ /* 0x000fe20000000003 */
[----:B------:R-:W-:Y:S01]  /*32e0*/  ULEA UR9, UR18, UR19, 0x8 ;  /* 0x0000001312097291 */ /* 0x000fe2000f8e40ff */
[----:B-1----:R-:W1:Y:S01]  /*32f0*/  LDS.128 R4, [R4+0x120] ;  /* 0x0001200004047984 */ /* 0x002e620000000c00 */
[----:B------:R-:W-:Y:S02]  /*3300*/  @P0 SHF.L.U32 R2, R8, 0x1f, RZ ;  /* 0x0000001f08020819 */ /* 0x000fe400000006ff */
[----:B------:R-:W-:Y:S01]  /*3310*/  SHF.L.U32 R0, R11, 0x1f, RZ ;  /* 0x0000001f0b007819 */ /* 0x000fe200000006ff */
[----:B------:R-:W-:Y:S01]  /*3320*/  @!PT LDS RZ, [RZ] ;  /* 0x00000000fffff984 */ /* 0x000fe20000000800 */
[----:B------:R-:W-:Y:S01]  /*3330*/  @!PT LDS RZ, [RZ] ;  /* 0x00000000fffff984 */ /* 0x000fe20000000800 */
[----:B------:R-:W-:Y:S01]  /*3340*/  @!PT LDS RZ, [RZ] ;  /* 0x00000000fffff984 */ /* 0x000fe20000000800 */
[----:B------:R-:W-:Y:S01]  /*3350*/  @!PT LDS RZ, [RZ] ;  /* 0x00000000fffff984 */ /* 0x000fe20000000800 */
[----:B------:R2:W-:Y:S06]  /*3360*/  MEMBAR.ALL.CTA ;  /* 0x0000000000007992 */ /* 0x0005ec0000008000 */
[----:B--2---:R-:W2:Y:S02]  /*3370*/  FENCE.VIEW.ASYNC.S ;  /* 0x00000000000073c6 */ /* 0x004ea40000000000 */
[----:B--2---:R2:W-:Y:S01]  /*3380*/  SYNCS.ARRIVE.TRANS64.RED.A1T0 RZ, [R3+URZ], RZ ;  /* 0x000000ff03ff79a7 */ /* 0x0045e200081004ff */
[----:B------:R2:W4:Y:S01]  /*3390*/  @P0 SYNCS.PHASECHK.TRANS64.TRYWAIT P2, [UR4], R2 ;  /* 0x00000002ff0005a7 */ /* 0x0005220008041104 */
[----:B-1----:R-:W-:Y:S01]  /*33a0*/  LOP3.LUT P1, RZ, R6, 0x1, RZ, 0xc0, !PT ;  /* 0x0000000106ff7812 */ /* 0x002fe2000782c0ff */
[----:B------:R-:W1:Y:S02]  /*33b0*/  SYNCS.PHASECHK.TRANS64.TRYWAIT P0, [UR8+0xe0], R0 ;  /* 0x0000e000ff0075a7 */ /* 0x000e640008001108 */
[----:B-12-4-:R-:W-:Y:S10]  /*33c0*/  @!P0 BRA `(.L_x_56) ;  /* 0x0000008000288947 */ /* 0x016ff40003800000 */
.L_x_152:
[----:B------:R-:W-:Y:S01]  /*33d0*/  IADD3 R10, PT, PT, R10, 0x1, RZ ;  /* 0x000000010a0a7810 */ /* 0x000fe20007ffe0ff */
[----:B------:R-:W-:Y:S06]  /*33e0*/  BRA.U !UP3, `(.L_x_57) ;  /* 0x000000010b987547 */ /* 0x000fec000b800000 */
[----:B------:R-:W-:Y:S01]  /*33f0*/  UPLOP3.LUT UP4, UPT, UPT, UPT, UPT, 0x40, 0x4 ;  /* 0x000000000004789c */ /* 0x000fe20003f8e870 */
[----:B------:R-:W-:Y:S01]  /*3400*/  UMOV UR16, UR10 ;  /* 0x0000000a00107c82 */ /* 0x000fe20008000000 */
[----:B------:R-:W-:Y:S01]  /*3410*/  UMOV UR15, UR5 ;  /* 0x00000005000f7c82 */ /* 0x000fe20008000000 */
[----:B------:R-:W-:-:S08]  /*3420*/  UMOV UR14, UR17 ;  /* 0x00000011000e7c82 */ /* 0x000fd00008000000 */
.L_x_60:
[----:B------:R-:W-:Y:S02]  /*3430*/  UIADD3 UR16, UPT, UPT, UR16, 0x1, URZ ;  /* 0x0000000110107890 */ /* 0x000fe4000fffe0ff */
[----:B--2---:R-:W-:Y:S02]  /*3440*/  ULEA UR7, UR14, UR6, 0x3 ;  /* 0x000000060e077291 */ /* 0x004fe4000f8e18ff */
[----:B------:R-:W-:Y:S01]  /*3450*/  UISETP.NE.AND UP0, UPT, UR16, URZ, UPT ;  /* 0x000000ff1000728c */ /* 0x000fe2000bf05270 */
[----:B----4-:R-:W-:Y:S10]  /*3460*/  @P2 BRA `(.L_x_58) ;  /* 0x00000000000c2947 */ /* 0x010ff40003800000 */
[----:B-1----:R-:W-:Y:S04]  /*3470*/  SHF.L.U32 R3, R8, 0x1f, RZ ;  /* 0x0000001f08037819 */ /* 0x002fe800000006ff */
[----:B------:R-:W1:Y:S02]  /*3480*/  SYNCS.PHASECHK.TRANS64.TRYWAIT P0, [UR7], R3 ;  /* 0x00000003ff0075a7 */ /* 0x000e640008001107 */
[----:B-1----:R-:W-:Y:S05]  /*3490*/  @!P0 BRA `(.L_x_59) ;  /* 0x00000080000c8947 */ /* 0x002fea0003800000 */
.L_x_58:
[----:B------:R-:W-:Y:S01]  /*34a0*/  UISETP.NE.AND UP1, UPT, UR15, 0x1, UPT ;  /* 0x000000010f00788c */ /* 0x000fe2000bf25270 */
[----:B------:R-:W-:Y:S01]  /*34b0*/  PLOP3.LUT P2, PT, PT, PT, PT, 0x80, 0x8 ;  /* 0x000000000008781c */ /* 0x000fe20003f4f070 */
[----:B------:R-:W-:Y:S02]  /*34c0*/  UIADD3 UR17, UPT, UPT, UR14, 0x1, URZ ;  /* 0x000000010e117890 */ /* 0x000fe4000fffe0ff */
[----:B------:R-:W-:Y:S02]  /*34d0*/  ULEA UR24, UR14, UR12, 0xa ;  /* 0x0000000c0e187291 */ /* 0x000fe4000f8e50ff */
[----:B------:R-:W-:Y:S01]  /*34e0*/  UISETP.NE.AND UP2, UPT, UR17, 0x6, UPT ;  /* 0x000000061100788c */ /* 0x000fe2000bf45270 */
[----:B------:R-:W-:Y:S01]  /*34f0*/  PLOP3.LUT P0, PT, PT, PT, UP1, 0x80, 0x8 ;  /* 0x000000000008781c */ /* 0x000fe20003f0f018 */
[----:B------:R-:W-:Y:S02]  /*3500*/  ULEA UR26, UR14, UR11, 0x9 ;  /* 0x0000000b0e1a7291 */ /* 0x000fe4000f8e48ff */
[----:B------:R-:W-:Y:S02]  /*3510*/  USEL UR13, URZ, 0x1, UP2 ;  /* 0x00000001ff0d7887 */ /* 0x000fe40009000000 */
[----:B------:R-:W-:Y:S02]  /*3520*/  USEL UR17, UR17, URZ, UP2 ;  /* 0x000000ff11117287 */ /* 0x000fe40009000000 */
[----:B------:R-:W-:Y:S02]  /*3530*/  UIADD3 UR30, UPT, UPT, UR24, 0x80, URZ ;  /* 0x00000080181e7890 */ /* 0x000fe4000fffe0ff */
[----:B------:R-:W-:Y:S01]  /*3540*/  @UP1 ULEA UR4, UR17, UR6, 0x3 ;  /* 0x0000000611041291 */ /* 0x000fe2000f8e18ff */
[----:B------:R-:W-:Y:S01]  /*3550*/  LOP3.LUT R8, R8, UR13, RZ, 0x3c, !PT ;  /* 0x0000000d08087c12 */ /* 0x000fe2000f8e3cff */
[----:B------:R-:W-:Y:S02]  /*3560*/  UIADD3 UR28, UPT, UPT, UR26, 0x2, URZ ;  /* 0x000000021a1c7890 */ /* 0x000fe4000fffe0ff */
[----:B------:R-:W-:Y:S01]  /*3570*/  UIADD3 UR7, UPT, UPT, UR7, 0x30, URZ ;  /* 0x0000003007077890 */ /* 0x000fe2000fffe0ff */
[----:B-1----:R-:W-:Y:S01]  /*3580*/  @P0 SHF.L.U32 R0, R8, 0x1f, RZ ;  /* 0x0000001f08000819 */ /* 0x002fe200000006ff */
[----:B------:R-:W-:Y:S01]  /*3590*/  UMOV UR25, 0x40004040 ;  /* 0x4000404000197882 */ /* 0x000fe20000000000 */
[----:B------:R-:W-:Y:S01]  /*35a0*/  UMOV UR27, 0x80004020 ;  /* 0x80004020001b7882 */ /* 0x000fe20000000000 */
[----:B------:R-:W-:Y:S01]  /*35b0*/  UMOV UR31, 0x40004040 ;  /* 0x40004040001f7882 */ /* 0x000fe20000000000 */
[----:B------:R2:W4:Y:S01]  /*35c0*/  @P0 SYNCS.PHASECHK.TRANS64.TRYWAIT P2, [UR4], R0 ;  /* 0x00000000ff0005a7 */ /* 0x0005220008041104 */
[----:B------:R-:W-:Y:S01]  /*35d0*/  UIADD3 UR15, UPT, UPT, UR15, -0x1, URZ ;  /* 0xffffffff0f0f7890 */ /* 0x000fe2000fffe0ff */
[----:B------:R2:W-:Y:S01]  /*35e0*/  UTCHMMA gdesc[UR26], gdesc[UR24], tmem[UR9], tmem[UR22], idesc[UR23], UP4 ;  /* 0x00ff16181a0075ea */ /* 0x0005e2000a000009 */
[----:B------:R-:W-:Y:S01]  /*35f0*/  UPLOP3.LUT UP4, UPT, UPT, UPT, UPT, 0x80, 0x8 ;  /* 0x000000000008789c */ /* 0x000fe20003f8f070 */
[----:B------:R-:W-:Y:S01]  /*3600*/  UMOV UR29, 0x80004020 ;  /* 0x80004020001d7882 */ /* 0x000fe20000000000 */
[----:B------:R-:W-:Y:S01]  /*3610*/  UMOV UR14, UR17 ;  /* 0x00000011000e7c82 */ /* 0x000fe20008000000 */
[----:B------:R2:W-:Y:S01]  /*3620*/  UTCHMMA gdesc[UR28], gdesc[UR30], tmem[UR9], tmem[UR20], idesc[UR21], UPT ;  /* 0x00ff141e1c0075ea */ /* 0x0005e2000b800009 */
[----:B------:R2:W-:Y:S01]  /*3630*/  UTCBAR [UR7], URZ ;  /* 0x000000ff070073e9 */ /* 0x0005e200080000ff */
[----:B------:R-:W-:Y:S06]  /*3640*/  BRA.U UP0, `(.L_x_60) ;  /* 0xfffffffd00787547 */ /* 0x000fec000b83ffff */
.L_x_57:
[----:B------:R-:W-:Y:S01]  /*3650*/  UIADD3 UR18, UPT, UPT, UR18, 0x1, URZ ;  /* 0x0000000112127890 */ /* 0x000fe2000fffe0ff */
[C---:B------:R-:W-:Y:S01]  /*3660*/  ISETP.NE.AND P0, PT, R10.reuse, 0x2, PT ;  /* 0x000000020a00780c */ /* 0x040fe20003f05270 */
[----:B------:R-:W-:Y:S02]  /*3670*/  UIADD3 UR8, UPT, UPT, UR8, 0xd0, URZ ;  /* 0x000000d008087890 */ /* 0x000fe4000fffe0ff */
[----:B------:R-:W-:Y:S01]  /*3680*/  UISETP.NE.AND UP0, UPT, UR18, 0x2, UPT ;  /* 0x000000021200788c */ /* 0x000fe2000bf05270 */
[----:B-12---:R-:W-:Y:S02]  /*3690*/  SEL R0, RZ, 0x1, P0 ;  /* 0x00000001ff007807 */ /* 0x006fe40000000000 */
[----:B------:R-:W-:Y:S01]  /*36a0*/  SEL R10, R10, RZ, P0 ;  /* 0x000000ff0a0a7207 */ /* 0x000fe20000000000 */
[----:B------:R-:W-:Y:S01]  /*36b0*/  USEL UR4, URZ, 0x1, UP0 ;  /* 0x00000001ff047887 */ /* 0x000fe20008000000 */
[----:B------:R-:W-:Y:S01]  /*36c0*/  LOP3.LUT R9, R9, R0, RZ, 0x3c, !PT ;  /* 0x0000000009097212 */ /* 0x000fe200078e3cff */
[----:B------:R-:W-:Y:S01]  /*36d0*/  USEL UR18, UR18, URZ, UP0 ;  /* 0x000000ff12127287 */ /* 0x000fe20008000000 */
[----:B------:R1:W-:Y:S03]  /*36e0*/  UTCBAR [UR8], URZ ;  /* 0x000000ff080073e9 */ /* 0x0003e600080000ff */
[----:B------:R-:W-:Y:S01]  /*36f0*/  LOP3.LUT R11, R11, UR4, RZ, 0x3c, !PT ;  /* 0x000000040b0b7c12 */ /* 0x000fe2000f8e3cff */
[----:B------:R-:W-:Y:S07]  /*3700*/  @P1 BRA `(.L_x_61) ;  /* 0xfffffff800c81947 */ /* 0x000fee000383ffff */
[----:B------:R-:W2:Y:S01]  /*3710*/  S2UR UR4, SR_CgaCtaId ;  /* 0x00000000000479c3 */ /* 0x000ea20000008800 */
[----:B------:R-:W-:Y:S01]  /*3720*/  ELECT P0, URZ, PT ;  /* 0x0000000000ff782f */ /* 0x000fe20003800000 */
[----:B------:R-:W-:Y:S01]  /*3730*/  IMAD.MOV.U32 R0, RZ, RZ, 0x1 ;  /* 0x00000001ff007424 */ /* 0x000fe200078e00ff */
[----:B------:R-:W-:Y:S01]  /*3740*/  UIADD3 UR6, UPT, UPT, UR6, 0xe0, URZ ;  /* 0x000000e006067890 */ /* 0x000fe2000fffe0ff */
[----:B------:R-:W-:Y:S01]  /*3750*/  SHF.L.U32 R3, R11, 0x1f, RZ ;  /* 0x0000001f0b037819 */ /* 0x000fe200000006ff */
[----:B------:R-:W-:-:S03]  /*3760*/  UMOV UR5, 0x40 ;  /* 0x0000004000057882 */ /* 0x000fc60000000000 */
[----:B------:R-:W-:Y:S01]  /*3770*/  UVIRTCOUNT.DEALLOC.SMPOOL 0x80 ;  /* 0x000000800000784c */ /* 0x000fe20000000000 */
[----:B--2---:R-:W-:Y:S02]  /*3780*/  ULEA UR4, UR4, UR5, 0x18 ;  /* 0x0000000504047291 */ /* 0x004fe4000f8ec0ff */
[----:B------:R-:W-:-:S07]  /*3790*/  ULEA UR5, UR18, UR6, 0x3 ;  /* 0x0000000612057291 */ /* 0x000fce000f8e18ff */
[----:B------:R2:W-:Y:S02]  /*37a0*/  @P0 STS.U8 [UR4+0x1c], R0 ;  /* 0x00001c00ff000988 */ /* 0x0005e40008000004 */
[----:B------:R-:W3:Y:S02]  /*37b0*/  SYNCS.PHASECHK.TRANS64.TRYWAIT P0, [UR5], R3 ;  /* 0x00000003ff0075a7 */ /* 0x000ee40008001105 */
[----:B--23--:R-:W-:Y:S05]  /*37c0*/  @!P0 BRA `(.L_x_62) ;  /* 0x0000007c00588947 */ /* 0x00cfea0003800000 */
.L_x_155:
[----:B------:R-:W-:-:S04]  /*37d0*/  UIADD3 UR7, UPT, UPT, UR18, 0x1, URZ ;  /* 0x0000000112077890 */ /* 0x000fc8000fffe0ff */
[----:B------:R-:W-:-:S04]  /*37e0*/  UISETP.NE.AND UP0, UPT, UR7, 0x2, UPT ;  /* 0x000000020700788c */ /* 0x000fc8000bf05270 */
[----:B------:R-:W-:Y:S02]  /*37f0*/  USEL UR5, URZ, 0x1, UP0 ;  /* 0x00000001ff057887 */ /* 0x000fe40008000000 */
[----:B------:R-:W-:-:S04]  /*3800*/  USEL UR7, UR7, URZ, UP0 ;  /* 0x000000ff07077287 */ /* 0x000fc80008000000 */
[----:B------:R-:W-:Y:S01]  /*3810*/  ULEA UR7, UR7, UR6, 0x3 ;  /* 0x0000000607077291 */ /* 0x000fe2000f8e18ff */
[----:B--2---:R-:W-:-:S04]  /*3820*/  LOP3.LUT R3, R11, UR5, RZ, 0x3c, !PT ;  /* 0x000000050b037c12 */ /* 0x004fc8000f8e3cff */
[----:B------:R-:W-:-:S04]  /*3830*/  SHF.L.U32 R3, R3, 0x1f, RZ ;  /* 0x0000001f03037819 */ /* 0x000fc800000006ff */
[----:B------:R-:W2:Y:S02]  /*3840*/  SYNCS.PHASECHK.TRANS64.TRYWAIT P0, [UR7], R3 ;  /* 0x00000003ff0075a7 */ /* 0x000ea40008001107 */
[----:B--2---:R-:W-:Y:S05]  /*3850*/  @!P0 BRA `(.L_x_63) ;  /* 0x0000007c004c8947 */ /* 0x004fea0003800000 */
.L_x_157:
[----:B------:R-:W-:Y:S01]  /*3860*/  NOP ;  /* 0x0000000000007918 */ /* 0x000fe20000000000 */
[----:B--2---:R-:W2:Y:S01]  /*3870*/  LDS R0, [UR4+0x14] ;  /* 0x00001404ff007984 */ /* 0x004ea20008000800 */
[----:B------:R-:W-:Y:S01]  /*3880*/  ULOP3.LUT UR6, UR19, 0xffff, URZ, 0xc0, !UPT ;  /* 0x0000ffff13067892 */ /* 0x000fe2000f8ec0ff */
[----:B-1----:R-:W-:Y:S01]  /*3890*/  UMOV UR8, 0xffff ;  /* 0x0000ffff00087882 */ /* 0x002fe20000000000 */
[----:B------:R-:W-:Y:S02]  /*38a0*/  UMOV UR5, 0x1 ;  /* 0x0000000100057882 */ /* 0x000fe40000000000 */
[----:B------:R-:W-:-:S04]  /*38b0*/  USHF.R.U32.HI UR6, URZ, 0x5, UR6 ;  /* 0x00000005ff067899 */ /* 0x000fc80008011606 */
[----:B------:R-:W-:Y:S02]  /*38c0*/  USHF.L.U32 UR8, UR8, UR6, URZ ;  /* 0x0000000608087299 */ /* 0x000fe400080006ff */
[----:B------:R-:W-:-:S04]  /*38d0*/  USHF.L.U32 UR5, UR5, UR6, URZ ;  /* 0x0000000605057299 */ /* 0x000fc800080006ff */
[----:B--2---:R-:W-:-:S04]  /*38e0*/  LOP3.LUT R0, R0, UR8, RZ, 0xc0, !PT ;  /* 0x0000000800007c12 */ /* 0x004fc8000f8ec0ff */
[----:B------:R-:W-:-:S13]  /*38f0*/  ISETP.NE.AND P0, PT, R0, UR8, PT ;  /* 0x0000000800007c0c */ /* 0x000fda000bf05270 */
[----:B------:R-:W-:Y:S05]  /*3900*/  @P0 BRA `(.L_x_64) ;  /* 0x0000000000580947 */ /* 0x000fea0003800000 */
[----:B------:R-:W1:Y:S02]  /*3910*/  LDS R0, [UR4+0x18] ;  /* 0x00001804ff007984 */ /* 0x000e640008000800 */
[----:B-1----:R-:W-:-:S04]  /*3920*/  LOP3.LUT R0, R0, UR5, RZ, 0xc0, !PT ;  /* 0x0000000500007c12 */ /* 0x002fc8000f8ec0ff */
[----:B------:R-:W-:-:S13]  /*3930*/  ISETP.NE.AND P0, PT, R0, UR5, PT ;  /* 0x0000000500007c0c */ /* 0x000fda000bf05270 */
[----:B------:R-:W-:Y:S05]  /*3940*/  @P0 BRA `(.L_x_65) ;  /* 0x00000000003c0947 */ /* 0x000fea0003800000 */
[----:B------:R-:W1:Y:S01]  /*3950*/  S2R R2, SR_LANEID ;  /* 0x0000000000027919 */ /* 0x000e620000000000 */
[----:B------:R-:W-:Y:S01]  /*3960*/  ULOP3.LUT UR8, URZ, UR8, URZ, 0x33, !UPT ;  /* 0x00000008ff087292 */ /* 0x000fe2000f8e33ff */
[----:B------:R-:W-:Y:S01]  /*3970*/  LOP3.LUT R4, RZ, UR5, RZ, 0x33, !PT ;  /* 0x00000005ff047c12 */ /* 0x000fe2000f8e33ff */
[----:B------:R-:W-:Y:S02]  /*3980*/  VOTEU.ANY UR7, UPT, PT ;  /* 0x0000000000077886 */ /* 0x000fe400038e0100 */
[----:B------:R-:W-:Y:S01]  /*3990*/  UFLO.U32 UR7, UR7 ;  /* 0x00000007000772bd */ /* 0x000fe200080e0000 */
[----:B------:R-:W2:Y:S01]  /*39a0*/  REDUX UR5, R4 ;  /* 0x00000000040573c4 */ /* 0x000ea20000000000 */
[----:B------:R-:W-:-:S06]  /*39b0*/  IMAD.U32 R0, RZ, RZ, UR8 ;  /* 0x00000008ff007e24 */ /* 0x000fcc000f8e00ff */
[----:B------:R3:W-:Y:S01]  /*39c0*/  UTCATOMSWS.AND URZ, UR8 ;  /* 0x0000000800ff79e3 */ /* 0x0007e20008000000 */
[----:B------:R-:W4:Y:S01]  /*39d0*/  REDUX UR6, R0 ;  /* 0x00000000000673c4 */ /* 0x000f220000000000 */
[----:B-1----:R-:W-:Y:S01]  /*39e0*/  ISETP.EQ.U32.AND P0, PT, R2, UR7, PT ;  /* 0x0000000702007c0c */ /* 0x002fe2000bf02070 */
[----:B--2---:R-:W-:Y:S01]  /*39f0*/  IMAD.U32 R2, RZ, RZ, UR5 ;  /* 0x00000005ff027e24 */ /* 0x004fe2000f8e00ff */
[----:B----4-:R-:W-:-:S11]  /*3a00*/  MOV R3, UR6 ;  /* 0x0000000600037c02 */ /* 0x010fd60008000f00 */
[----:B------:R3:W-:Y:S04]  /*3a10*/  @P0 ATOMS.AND RZ, [UR4+0x14], R3 ;  /* 0x00001403ffff098c */ /* 0x0007e8000a800004 */
[----:B------:R3:W-:Y:S01]  /*3a20*/  @P0 ATOMS.AND RZ, [UR4+0x18], R2 ;  /* 0x00001802ffff098c */ /* 0x0007e2000a800004 */
[----:B------:R-:W-:Y:S05]  /*3a30*/  BRA `(.L_x_66) ;  /* 0x0000000000147947 */ /* 0x000fea0003800000 */
.L_x_65:
[----:B------:R-:W-:Y:S02]  /*3a40*/  MOV R2, 0x3a60 ;  /* 0x00003a6000027802 */ /* 0x000fe40000000f00 */
[----:B----45:R-:W-:Y:S05]  /*3a50*/  CALL.REL.NOINC `($__internal_0_$__cuda_sm10x_tcgen05_guardrail_trap_col_being_dealloced_not_returned_by_alloc) ;  /* 0x0000008000347944 */ /* 0x030fea0003c00000 */
[----:B------:R-:W-:Y:S05]  /*3a60*/  BRA `(.L_x_66) ;  /* 0x0000000000087947 */ /* 0x000fea0003800000 */
.L_x_64:
[----:B------:R-:W-:Y:S02]  /*3a70*/  MOV R2, 0x3a90 ;  /* 0x00003a9000027802 */ /* 0x000fe40000000f00 */
[----:B----45:R-:W-:Y:S05]  /*3a80*/  CALL.REL.NOINC `($__internal_2_$__cuda_sm10x_tcgen05_guardrail_trap_unallocated_columns_being_dealloced) ;  /* 0x0000008000407944 */ /* 0x030fea0003c00000 */
.L_x_66:
[----:B------:R-:W-:Y:S01]  /*3a90*/  NOP ;  /* 0x0000000000007918 */ /* 0x000fe20000000000 */
[----:B---3--:R-:W-:Y:S05]  /*3aa0*/  EXIT ;  /* 0x000000000000794d */ /* 0x008fea0003800000 */
.L_x_50:
[----:B------:R-:W-:-:S09]  /*3ab0*/  UISETP.NE.OR UP2, UPT, UR8, 0x3, !UP2 ;  /* 0x000000030800788c */ /* 0x000fd2000d745670 */
[----:B------:R-:W-:Y:S05]  /*3ac0*/  BRA.U UP2, `(.L_x_67) ;  /* 0x0000001102187547 */ /* 0x000fea000b800000 */
[----:B------:R-:W1:Y:S01]  /*3ad0*/  LDC R0, c[0x0][0xb30] ;  /* 0x0002cc00ff007b82 */ /* 0x000e620000000800 */
[----:B------:R-:W2:Y:S01]  /*3ae0*/  LDCU.64 UR8, c[0x0][0x888] ;  /* 0x00011100ff0877ac */ /* 0x000ea20008000a00 */
[----:B------:R-:W-:Y:S02]  /*3af0*/  HFMA2 R29, -RZ, RZ, 0, 0 ;  /* 0x00000000ff1d7431 */ /* 0x000fe400000001ff */
[----:B------:R-:W-:Y:S01]  /*3b00*/  IMAD.MOV.U32 R31, RZ, RZ, 0x1 ;  /* 0x00000001ff1f7424 */ /* 0x000fe200078e00ff */
[----:B------:R-:W-:Y:S01]  /*3b10*/  MOV R23, 0x4000 ;  /* 0x0000400000177802 */ /* 0x000fe20000000f00 */
[----:B------:R-:W4:Y:S01]  /*3b20*/  LDCU.64 UR4, c[0x0][0x890] ;  /* 0x00011200ff0477ac */ /* 0x000f220008000a00 */
[----:B------:R-:W-:Y:S01]  /*3b30*/  IMAD.MOV.U32 R30, RZ, RZ, RZ ;  /* 0x000000ffff1e7224 */ /* 0x000fe200078e00ff */
[----:B------:R-:W3:Y:S01]  /*3b40*/  LDC R19, c[0x0][0x370] ;  /* 0x0000dc00ff137b82 */ /* 0x000ee20000000800 */
[----:B------:R-:W-:Y:S01]  /*3b50*/  UMOV UR7, 0x400 ;  /* 0x0000040000077882 */ /* 0x000fe20000000000 */
[----:B------:R-:W-:-:S02]  /*3b60*/  UPLOP3.LUT UP1, UPT, UPT, UPT, UPT, 0x40, 0x4 ;  /* 0x000000000004789c */ /* 0x000fc40003f2e870 */
[----:B------:R-:W-:-:S04]  /*3b70*/  ULEA UR7, UR37, UR7, 0x18 ;  /* 0x0000000725077291 */ /* 0x000fc8000f8ec0ff */
[----:B------:R-:W3:Y:S01]  /*3b80*/  LDC R2, c[0x0][0xb0c] ;  /* 0x0002c300ff027b82 */ /* 0x000ee20000000800 */
[----:B------:R-:W-:Y:S02]  /*3b90*/  UIADD3 UR13, UPT, UPT, UR7, 0x78, URZ ;  /* 0x00000078070d7890 */ /* 0x000fe4000fffe0ff */
[----:B--2---:R-:W-:Y:S02]  /*3ba0*/  UISETP.NE.U32.AND UP2, UPT, UR8, URZ, UPT ;  /* 0x000000ff0800728c */ /* 0x004fe4000bf45070 */
[----:B------:R-:W-:Y:S02]  /*3bb0*/  UIADD3 UR33, UPT, UPT, UR7, 0x60, URZ ;  /* 0x0000006007217890 */ /* 0x000fe4000fffe0ff */
[----:B----4-:R-:W-:Y:S01]  /*3bc0*/  UISETP.NE.U32.AND UP3, UPT, UR4, URZ, UPT ;  /* 0x000000ff0400728c */ /* 0x010fe2000bf65070 */
[----:B------:R-:W2:Y:S01]  /*3bd0*/  LDC R18, c[0x0][0xb20] ;  /* 0x0002c800ff127b82 */ /* 0x000ea20000000800 */
[----:B-1----:R-:W-:Y:S01]  /*3be0*/  ISETP.NE.AND P1, PT, R0, 0x1, PT ;  /* 0x000000010000780c */ /* 0x002fe20003f25270 */
[----:B------:R-:W-:-:S02]  /*3bf0*/  UISETP.NE.AND.EX UP2, UPT, UR9, URZ, UPT, UP2 ;  /* 0x000000ff0900728c */ /* 0x000fc4000bf45320 */
[----:B------:R-:W-:Y:S02]  /*3c00*/  UIADD3 UR25, UPT, UPT, UR7, 0x68, URZ ;  /* 0x0000006807197890 */ /* 0x000fe4000fffe0ff */
[----:B------:R-:W-:Y:S02]  /*3c10*/  UIADD3 UR17, UPT, UPT, UR7, 0x70, URZ ;  /* 0x0000007007117890 */ /* 0x000fe4000fffe0ff */
[----:B------:R-:W1:Y:S01]  /*3c20*/  LDC.64 R32, c[0x0][0x348] ;  /* 0x0000d200ff207b82 */ /* 0x000e620000000a00 */
[----:B------:R-:W-:Y:S02]  /*3c30*/  UPRMT UR13, UR37, 0x654, UR13 ;  /* 0x00000654250d7896 */ /* 0x000fe4000800000d */
[----:B------:R-:W-:-:S05]  /*3c40*/  UISETP.NE.AND.EX UP3, UPT, UR5, URZ, UPT, UP3 ;  /* 0x000000ff0500728c */ /* 0x000fca000bf65330 */
[----:B------:R-:W4:Y:S08]  /*3c50*/  LDC.64 R16, c[0x0][0xb10] ;  /* 0x0002c400ff107b82 */ /* 0x000f300000000a00 */
[----:B------:R-:W1:Y:S08]  /*3c60*/  LDC.64 R6, c[0x0][0xb18] ;  /* 0x0002c600ff067b82 */ /* 0x000e700000000a00 */
[----:B------:R-:W1:Y:S08]  /*3c70*/  LDC.64 R4, c[0x0][0xb28] ;  /* 0x0002ca00ff047b82 */ /* 0x000e700000000a00 */
[----:B--23--:R-:W1:Y:S02]  /*3c80*/  LDC R22, c[0x0][0x374] ;  /* 0x0000dd00ff167b82 */ /* 0x00ce640000000800 */
.L_x_78:
[C---:B------:R-:W-:Y:S02]  /*3c90*/  LEA R0, R30.reuse, UR7, 0x3 ;  /* 0x000000071e007c11 */ /* 0x040fe4000f8e18ff */
[----:B------:R-:W-:Y:S02]  /*3ca0*/  SHF.L.U32 R3, R29, 0x1f, RZ ;  /* 0x0000001f1d037819 */ /* 0x000fe400000006ff */
[----:B------:R-:W-:Y:S02]  /*3cb0*/  LEA R24, R30, UR7, 0x4 ;  /* 0x000000071e187c11 */ /* 0x000fe4000f8e20ff */
[----:B--2---:R-:W2:Y:S02]  /*3cc0*/  SYNCS.PHASECHK.TRANS64.TRYWAIT P0, [R0+URZ+0xb0], R3 ;  /* 0x0000b003000075a7 */ /* 0x004ea400080011ff */
[----:B--2---:R-:W-:Y:S05]  /*3cd0*/  @!P0 BRA `(.L_x_68) ;  /* 0x0000007800448947 */ /* 0x004fea0003800000 */
.L_x_158:
[----:B------:R-:W-:Y:S01]  /*3ce0*/  ISETP.GE.AND P0, PT, R72, 0x1, PT ;  /* 0x000000014800780c */ /* 0x000fe20003f06270 */
[----:B------:R-:W3:Y:S01]  /*3cf0*/  LDS.128 R24, [R24+0x120] ;  /* 0x0001200018187984 */ /* 0x000ee20000000c00 */
[----:B--2---:R-:W-:Y:S01]  /*3d00*/  VIADD R0, R0, 0xc0 ;  /* 0x000000c000007836 */ /* 0x004fe20000000000 */
[----:B------:R-:W-:Y:S01]  /*3d10*/  @!PT LDS RZ, [RZ] ;  /* 0x00000000fffff984 */ /* 0x000fe20000000800 */
[----:B------:R-:W-:Y:S01]  /*3d20*/  @!PT LDS RZ, [RZ] ;  /* 0x00000000fffff984 */ /* 0x000fe20000000800 */
[----:B------:R-:W-:Y:S01]  /*3d30*/  @!PT LDS RZ, [RZ] ;  /* 0x00000000fffff984 */ /* 0x000fe20000000800 */
[----:B------:R-:W-:Y:S01]  /*3d40*/  @!PT LDS RZ, [RZ] ;  /* 0x00000000fffff984 */ /* 0x000fe20000000800 */
[----:B------:R2:W-:Y:S06]  /*3d50*/  MEMBAR.ALL.CTA ;  /* 0x0000000000007992 */ /* 0x0005ec0000008000 */
[----:B--2---:R-:W2:Y:S01]  /*3d60*/  FENCE.VIEW.ASYNC.S ;  /* 0x00000000000073c6 */ /* 0x004ea20000000000 */
[----:B------:R-:W-:Y:S04]  /*3d70*/  PRMT R0, RZ, 0x654, R0 ;  /* 0x00000654ff007816 */ /* 0x000fe80000000000 */
[----:B--2---:R2:W-:Y:S01]  /*3d80*/  SYNCS.ARRIVE.TRANS64.RED.A1T0 RZ, [R0+URZ], RZ ;  /* 0x000000ff00ff79a7 */ /* 0x0045e200081004ff */
[----:B---3--:R-:W-:Y:S11]  /*3d90*/  LOP3.LUT P3, RZ, R26, 0x1, RZ, 0xc0, !PT ;  /* 0x000000011aff7812 */ /* 0x008ff6000786c0ff */
[----:B------:R-:W-:Y:S02]  /*3da0*/  @!UPT UIADD3 URZ, UPT, UPT, URZ, URZ, URZ ;  /* 0x000000fffffff290 */ /* 0x000fe4000fffe0ff */
[----:B------:R-:W-:Y:S02]  /*3db0*/  @P3 MOV R13, R24 ;  /* 0x00000018000d3202 */ /* 0x000fe40000000f00 */
[----:B------:R-:W-:Y:S01]  /*3dc0*/  @P3 LOP3.LUT R8, R25, 0xffff, RZ, 0xc0, !PT ;  /* 0x0000ffff19083812 */ /* 0x000fe200078ec0ff */
[----:B--2---:R-:W-:Y:S06]  /*3dd0*/  @!P0 BRA `(.L_x_69) ;  /* 0x0000000000a48947 */ /* 0x004fec0003800000 */
[----:B-1----:R-:W-:Y:S01]  /*3de0*/  IMAD.HI.U32 R35, R22, R7, RZ ;  /* 0x0000000716237227 */ /* 0x002fe200078e00ff */
[----:B------:R-:W-:Y:S02]  /*3df0*/  ISETP.NE.AND P0, PT, R6, 0x1, PT ;  /* 0x000000010600780c */ /* 0x000fe40003f05270 */
[----:B------:R-:W-:Y:S01]  /*3e00*/  ISETP.NE.AND P2, PT, R72, 0x1, PT ;  /* 0x000000014800780c */ /* 0x000fe20003f45270 */
[----:B----4-:R-:W-:Y:S01]  /*3e10*/  IMAD.HI.U32 R34, R19, R16, RZ ;  /* 0x0000001013227227 */ /* 0x010fe200078e00ff */
[----:B------:R-:W-:Y:S02]  /*3e20*/  SHF.R.U32.HI R35, RZ, R18, R35 ;  /* 0x00000012ff237219 */ /* 0x000fe40000011623 */
[----:B------:R-:W-:Y:S01]  /*3e30*/  ISETP.NE.AND P4, PT, R2, 0x1, PT ;  /* 0x000000010200780c */ /* 0x000fe20003f85270 */
[----:B------:R-:W-:Y:S01]  /*3e40*/  IMAD.HI.U32 R36, R13, R16, RZ ;  /* 0x000000100d247227 */ /* 0x000fe200078e00ff */
[----:B------:R-:W-:Y:S02]  /*3e50*/  SHF.R.U32.HI R34, RZ, R17, R34 ;  /* 0x00000011ff227219 */ /* 0x000fe40000011622 */
[----:B------:R-:W-:Y:S01]  /*3e60*/  SEL R3, R22, R35, !P0 ;  /* 0x0000002316037207 */ /* 0x000fe20004000000 */
[C---:B------:R-:W-:Y:S01]  /*3e70*/  IMAD.HI.U32 R35, R8.reuse, R7, RZ ;  /* 0x0000000708237227 */ /* 0x040fe200078e00ff */
[----:B------:R-:W-:Y:S02]  /*3e80*/  SEL R11, R19, R34, !P4 ;  /* 0x00000022130b7207 */ /* 0x000fe40006000000 */
[----:B------:R-:W-:Y:S01]  /*3e90*/  SHF.R.U32.HI R36, RZ, R17, R36 ;  /* 0x00000011ff247219 */ /* 0x000fe20000011624 */
[----:B------:R-:W-:Y:S01]  /*3ea0*/  IMAD.HI.U32 R38, R3, R4, RZ ;  /* 0x0000000403267227 */ /* 0x000fe200078e00ff */
[----:B------:R-:W-:Y:S03]  /*3eb0*/  SHF.R.U32.HI R35, RZ, R18, R35 ;  /* 0x00000012ff237219 */ /* 0x000fe60000011623 */
[----:B------:R-:W-:Y:S01]  /*3ec0*/  IMAD.HI.U32 R34, R11, R4, RZ ;  /* 0x000000040b227227 */ /* 0x000fe200078e00ff */
[----:B------:R-:W-:Y:S02]  /*3ed0*/  @P2 SHF.R.U32.HI R3, RZ, R5, R38 ;  /* 0x00000005ff032219 */ /* 0x000fe40000011626 */
[----:B------:R-:W-:Y:S02]  /*3ee0*/  SEL R9, R8, R35, !P0 ;  /* 0x0000002308097207 */ /* 0x000fe40004000000 */
[----:B------:R-:W-:Y:S01]  /*3ef0*/  @P2 SHF.R.U32.HI R11, RZ, R5, R34 ;  /* 0x00000005ff0b2219 */ /* 0x000fe20000011622 */
[C---:B------:R-:W-:Y:S01]  /*3f00*/  IMAD R10, R72.reuse, R3, RZ ;  /* 0x00000003480a7224 */ /* 0x040fe200078e02ff */
[----:B------:R-:W-:Y:S01]  /*3f10*/  SEL R3, R13, R36, !P4 ;  /* 0x000000240d037207 */ /* 0x000fe20006000000 */
[C---:B------:R-:W-:Y:S03]  /*3f20*/  IMAD.HI.U32 R14, R9.reuse, R4, RZ ;  /* 0x00000004090e7227 */ /* 0x040fe600078e00ff */
[----:B------:R-:W-:Y:S01]  /*3f30*/  ISETP.GE.AND P0, PT, R9, R10, PT ;  /* 0x0000000a0900720c */ /* 0x000fe20003f06270 */
[C---:B------:R-:W-:Y:S01]  /*3f40*/  IMAD R12, R72.reuse, R11, RZ ;  /* 0x0000000b480c7224 */ /* 0x040fe200078e02ff */
[-C--:B------:R-:W-:Y:S04]  /*3f50*/  SHF.R.U32.HI R14, RZ, R5.reuse, R14 ;  /* 0x00000005ff0e7219 */ /* 0x080fe8000001160e */
[----:B------:R-:W-:Y:S02]  /*3f60*/  ISETP.GE.OR P0, PT, R3, R12, P0 ;  /* 0x0000000c0300720c */ /* 0x000fe40000706670 */
[----:B------:R-:W-:Y:S05]  /*3f70*/  SEL R15, R9, R14, !P2 ;  /* 0x0000000e090f7207 */ /* 0x000fea0005000000 */
[----:B------:R-:W-:Y:S04]  /*3f80*/  IMAD.MOV R14, RZ, RZ, -R15 ;  /* 0x000000ffff0e7224 */ /* 0x000fe800078e0a0f */
[----:B------:R-:W-:Y:S02]  /*3f90*/  IMAD R14, R72, R14, R9 ;  /* 0x0000000e480e7224 */ /* 0x000fe400078e0209 */
[C---:B------:R-:W-:Y:S05]  /*3fa0*/  @!P0 IMAD.HI.U32 R10, R3.reuse, R4, RZ ;  /* 0x00000004030a8227 */ /* 0x040fea00078e00ff */
[----:B------:R-:W-:Y:S04]  /*3fb0*/  @!P0 SHF.R.U32.HI R10, RZ, R5, R10 ;  /* 0x00000005ff0a8219 */ /* 0x000fe8000001160a */
[----:B------:R-:W-:Y:S01]  /*3fc0*/  @!P0 SEL R0, R3, R10, !P2 ;  /* 0x0000000a03008207 */ /* 0x000fe20005000000 */
[----:B------:R-:W-:Y:S03]  /*3fd0*/  IMAD.MOV R10, RZ, RZ, -R3 ;  /* 0x000000ffff0a7224 */ /* 0x000fe600078e0a03 */
[----:B------:R-:W-:Y:S01]  /*3fe0*/  @!P0 IADD3 R15, PT, PT, R15, -R0, RZ ;  /* 0x800000000f0f8210 */ /* 0x000fe20007ffe0ff */
[----:B------:R-:W-:Y:S01]  /*3ff0*/  @!P0 IMAD R0, R11, R14, R0 ;  /* 0x0000000e0b008224 */ /* 0x000fe200078e0200 */
[----:B------:R-:W-:Y:S01]  /*4000*/  IADD3 R11, PT, PT, -R9, RZ, RZ ;  /* 0x000000ff090b7210 */ /* 0x000fe20007ffe1ff */
[----:B------:R-:W-:Y:S02]  /*4010*/  IMAD R13, R2, R10, R13 ;  /* 0x0000000a020d7224 */ /* 0x000fe400078e020d */
[----:B------:R-:W-:Y:S02]  /*4020*/  @!P0 IMAD R9, R15, R72, R3 ;  /* 0x000000480f098224 */ /* 0x000fe400078e0203 */
[----:B------:R-:W-:Y:S02]  /*4030*/  @!P0 IMAD.MOV.U32 R3, RZ, RZ, R0 ;  /* 0x000000ffff038224 */ /* 0x000fe400078e0000 */
[----:B------:R-:W-:Y:S02]  /*4040*/  IMAD R8, R6, R11, R8 ;  /* 0x0000000b06087224 */ /* 0x000fe400078e0208 */
[----:B------:R-:W-:Y:S02]  /*4050*/  IMAD R13, R3, R2, R13 ;  /* 0x00000002030d7224 */ /* 0x000fe400078e020d */
[----:B------:R-:W-:Y:S02]  /*4060*/  IMAD R8, R9, R6, R8 ;  /* 0x0000000609087224 */ /* 0x000fe400078e0208 */
.L_x_69:
[----:B------:R-:W-:Y:S05]  /*4070*/  BRA.U UP1, `(.L_x_70) ;  /* 0x0000000101107547 */ /* 0x000fea000b800000 */
[----:B------:R-:W-:Y:S04]  /*4080*/  MOV R0, UR6 ;  /* 0x0000000600007c02 */ /* 0x000fe80008000f00 */
[----:B------:R-:W-:Y:S04]  /*4090*/  SHF.L.U32 R3, R0, 0x1f, RZ ;  /* 0x0000001f00037819 */ /* 0x000fe800000006ff */
[----:B------:R-:W2:Y:S02]  /*40a0*/  SYNCS.PHASECHK.TRANS64.TRYWAIT P0, [UR7+0xa8], R3 ;  /* 0x0000a803ff0075a7 */ /* 0x000ea40008001107 */
[----:B--2---:R-:W-:Y:S05]  /*40b0*/  @!P0 BRA `(.L_x_71) ;  /* 0x0000007400608947 */ /* 0x004fea0003800000 */
.L_x_70:
[----:B------:R-:W-:Y:S02]  /*40c0*/  R2UR UR35, R21 ;  /* 0x00000000152372ca */ /* 0x000fe400000e0000 */
[----:B------:R-:W-:Y:S02]  /*40d0*/  R2UR UR34, R20 ;  /* 0x00000000142272ca */ /* 0x000fe400000e0000 */
[----:B------:R-:W-:Y:S02]  /*40e0*/  ISETP.NE.U32.AND P2, PT, RZ, UR4, PT ;  /* 0x00000004ff007c0c */ /* 0x000fe4000bf45070 */
[----:B------:R-:W-:Y:S02]  /*40f0*/  SHF.L.U32 R12, R31, 0x1f, RZ ;  /* 0x0000001f1f0c7819 */ /* 0x000fe400000006ff */
[----:B------:R-:W-:Y:S05]  /*4100*/  ISETP.NE.AND.EX P2, PT, RZ, UR5, PT, P2 ;  /* 0x00000005ff007c0c */ /* 0x000fea000bf45320 */
[----:B------:R-:W-:Y:S02]  /*4110*/  USHF.L.U32 UR35, UR35, 0x7, URZ ;  /* 0x0000000723237899 */ /* 0x000fe400080006ff */
[----:B------:R-:W-:Y:S01]  /*4120*/  USHF.L.U32 UR34, UR34, 0x8, URZ ;  /* 0x0000000822227899 */ /* 0x000fe200080006ff */
[----:B------:R-:W-:Y:S11]  /*4130*/  BRA.U !UP3, `(.L_x_72) ;  /* 0x000000010b347547 */ /* 0x000ff6000b800000 */
[----:B------:R-:W-:Y:S01]  /*4140*/  UPLOP3.LUT UP0, UPT, UPT, UPT, UP2, 0x80, 0x8 ;  /* 0x000000000008789c */ /* 0x000fe20003f0f020 */
[----:B--2---:R-:W-:Y:S02]  /*4150*/  HFMA2 R0, -RZ, RZ, 0, 5.9604644775390625e-08 ;  /* 0x00000001ff007431 */ /* 0x004fe400000001ff */
[----:B------:R-:W-:Y:S03]  /*4160*/  IMAD.MOV.U32 R155, RZ, RZ, 0x1 ;  /* 0x00000001ff9b7424 */ /* 0x000fe600078e00ff */
[----:B------:R-:W-:Y:S05]  /*4170*/  PLOP3.LUT P0, PT, PT, PT, UP0, 0x80, 0x8 ;  /* 0x000000000008781c */ /* 0x000fea0003f0f008 */
[----:B------:R-:W2:Y:S01]  /*4180*/  @UP0 LDCU.64 UR10, c[0x0][0x888] ;  /* 0x00011100ff0a07ac */ /* 0x000ea20008000a00 */
[----:B------:R-:W-:Y:S07]  /*4190*/  @UP0 UIMAD UR8, UR44, UR4, URZ ;  /* 0x000000042c0802a4 */ /* 0x000fee000f8e02ff */
[----:B------:R-:W-:Y:S01]  /*41a0*/  @!P0 PRMT R155, R0, 0x7610, R155 ;  /* 0x00007610009b8816 */ /* 0x000fe2000000009b */
[----:B--2---:R-:W-:Y:S03]  /*41b0*/  @UP0 UIMAD.WIDE UR10, UR8, 0x4, UR10 ;  /* 0x00000004080a08a5 */ /* 0x004fe6000f8e020a */
[----:B------:R-:W2:Y:S03]  /*41c0*/  @!UP0 LDCU UR8, c[0x0][0x880] ;  /* 0x00011000ff0887ac */ /* 0x000ea60008000800 */
[----:B------:R-:W-:Y:S01]  /*41d0*/  IMAD.U32 R10, RZ, RZ, UR10 ;  /* 0x0000000aff0a7e24 */ /* 0x000fe2000f8e00ff */
[----:B------:R-:W-:Y:S05]  /*41e0*/  MOV R11, UR11 ;  /* 0x0000000b000b7c02 */ /* 0x000fea0008000f00 */
[----:B-----5:R3:W5:Y:S02]  /*41f0*/  @P0 LDG.E R81, desc[UR48][R10.64] ;  /* 0x000000300a510981 */ /* 0x020764000c1e1900 */
[----:B--23--:R-:W-:Y:S07]  /*4200*/  @!P0 IMAD.U32 R81, RZ, RZ, UR8 ;  /* 0x00000008ff518e24 */ /* 0x00cfee000f8e00ff */
.L_x_72:
[----:B-----5:R-:W-:Y:S01]  /*4210*/  @!P2 FSETP.EQ.AND P0, PT, R81, RZ, PT ;  /* 0x000000ff5100a20b */ /* 0x020fe20003f02000 */
[----:B------:R-:W-:Y:S01]  /*4220*/  @!UPT UIADD3 URZ, UPT, UPT, URZ, URZ, URZ ;  /* 0x000000fffffff290 */ /* 0x000fe2000fffe0ff */
[----:B------:R-:W-:Y:S11]  /*4230*/  @!P2 BRA `(.L_x_73) ;  /* 0x000000000014a947 */ /* 0x000ff60003800000 */
[----:B------:R-:W-:Y:S02]  /*4240*/  LOP3.LUT P2, RZ, R155, 0xff, RZ, 0xc0, !PT ;  /* 0x000000ff9bff7812 */ /* 0x000fe4000784c0ff */
[----:B------:R-:W-:Y:S04]  /*4250*/  PLOP3.LUT P0, PT, PT, PT, UP0, 0x80, 0x8 ;  /* 0x000000000008781c */ /* 0x000fe80003f0f008 */
[----:B------:R-:W-:Y:S07]  /*4260*/  PLOP3.LUT P0, PT, P0, PT, PT, 0x8, 0x80 ;  /* 0x000000000080781c */ /* 0x000fee000070e170 */
[----:B------:R-:W-:Y:S11]  /*4270*/  @P2 FSETP.EQ.AND P0, PT, R81, RZ, PT ;  /* 0x000000ff5100220b */ /* 0x000ff60003f02000 */
[----:B------:R-:W-:Y:S02]  /*4280*/  @!UPT UIADD3 URZ, UPT, UPT, URZ, URZ, URZ ;  /* 0x000000fffffff290 */ /* 0x000fe4000fffe0ff */
.L_x_73:
[----:B------:R-:W3:Y:S01]  /*4290*/  SYNCS.PHASECHK.TRANS64.TRYWAIT P2, [UR7+0x80], R12 ;  /* 0x0000800cff0075a7 */ /* 0x000ee20008041107 */
[----:B------:R-:W-:Y:S04]  /*42a0*/  ELECT P4, URZ, PT ;  /* 0x0000000000ff782f */ /* 0x000fe80003880000 */
[----:B------:R-:W-:Y:S11]  /*42b0*/  PLOP3.LUT P4, PT, P0, P4, PT, 0xf2, 0x2f ;  /* 0x00000000002f781c */ /* 0x000ff60000789e72 */
[----:B------:R-:W-:Y:S02]  /*42c0*/  @!UPT UIADD3 URZ, UPT, UPT, URZ, URZ, URZ ;  /* 0x000000fffffff290 */ /* 0x000fe4000fffe0ff */
[----:B-1----:R-:W-:Y:S05]  /*42d0*/  @!P4 IADD3 R9, P0, PT, R32, 0x580, RZ ;  /* 0x000005802009c810 */ /* 0x002fea0007f1e0ff */
[----:B--2---:R-:W-:Y:S01]  /*42e0*/  @!P4 IMAD.X R0, RZ, RZ, R33, P0 ;  /* 0x000000ffff00c224 */ /* 0x004fe200000e0621 */
[----:B---3--:R-:W-:Y:S07]  /*42f0*/  @!P2 BRA `(.L_x_74) ;  /* 0x0000007000e8a947 */ /* 0x008fee0003800000 */
.L_x_161:
[----:B------:R-:W-:Y:S01]  /*4300*/  @!P4 R2UR UR8, R0 ;  /* 0x000000000008c2ca */ /* 0x000fe200000e0000 */
[----:B------:R-:W-:Y:S01]  /*4310*/  VOTEU.ALL UP1, P4 ;  /* 0x0000000000ff7886 */ /* 0x000fe20002020000 */
[----:B------:R-:W-:Y:S01]  /*4320*/  @!P4 R2UR UR9, R9 ;  /* 0x000000000909c2ca */ /* 0x000fe200000e0000 */
[----:B------:R-:W-:Y:S01]  /*4330*/  @!P4 IMAD.MOV.U32 R0, RZ, RZ, 0x4000 ;  /* 0x00004000ff00c424 */ /* 0x000fe200078e00ff */
[----:B------:R-:W-:Y:S01]  /*4340*/  UMOV UR10, 0x0 ;  /* 0x00000000000a7882 */ /* 0x000fe20000000000 */
[----:B------:R-:W-:Y:S01]  /*4350*/  UMOV UR11, 0x10000000 ;  /* 0x10000000000b7882 */ /* 0x000fe20000000000 */
[----:B------:R-:W-:Y:S01]  /*4360*/  @!UP1 UIADD3 UR32, UPT, UPT, UR7, 0x400, URZ ;  /* 0x0000040007209890 */ /* 0x000fe2000fffe0ff */
[----:B------:R-:W-:Y:S01]  /*4370*/  @!P4 IADD3 R9, P0, PT, R32, 0x580, RZ ;  /* 0x000005802009c810 */ /* 0x000fe20007f1e0ff */
[----:B------:R-:W-:Y:S01]  /*4380*/  VOTEU.ALL UP1, P4 ;  /* 0x0000000000ff7886 */ /* 0x000fe20002020000 */
[----:B------:R-:W-:Y:S04]  /*4390*/  UMOV UR36, UR44 ;  /* 0x0000002c00247c82 */ /* 0x000fe80008000000 */
[----:B------:R-:W-:Y:S01]  /*43a0*/  IMAD.U32 R11, RZ, RZ, UR8 ;  /* 0x00000008ff0b7e24 */ /* 0x000fe2000f8e00ff */
[----:B------:R-:W-:Y:S01]  /*43b0*/  UPRMT UR8, UR37, 0x654, UR33 ;  /* 0x0000065425087896 */ /* 0x000fe20008000021 */
[----:B------:R-:W-:Y:S03]  /*43c0*/  IMAD.U32 R10, RZ, RZ, UR9 ;  /* 0x00000009ff0a7e24 */ /* 0x000fe6000f8e00ff */
[----:B------:R-:W-:Y:S02]  /*43d0*/  @!P4 R2UR UR15, R11 ;  /* 0x000000000b0fc2ca */ /* 0x000fe400000e0000 */
[----:B------:R-:W-:Y:S11]  /*43e0*/  @!P4 R2UR UR14, R10 ;  /* 0x000000000a0ec2ca */ /* 0x000ff600000e0000 */
[----:B------:R-:W-:Y:S02]  /*43f0*/  @!UPT UIADD3 URZ, UPT, UPT, URZ, URZ, URZ ;  /* 0x000000fffffff290 */ /* 0x000fe4000fffe0ff */
[----:B------:R2:W-:Y:S01]  /*4400*/  @!UP1 UTMALDG.3D [UR32], [UR14], desc[UR10] ;  /* 0x00000a200e0095b4 */ /* 0x0005e20008011000 */
[----:B------:R3:W-:Y:S01]  /*4410*/  @!P4 SYNCS.ARRIVE.TRANS64.RED.A0TR RZ, [UR7+0x60], R0 ;  /* 0x00006000ffffc9a7 */ /* 0x0007e20008300407 */
[----:B------:R-:W-:Y:S01]  /*4420*/  SYNCS.ARRIVE.TRANS64.RED.A1T0 RZ, [UR8], RZ ;  /* 0x000000ffffff79a7 */ /* 0x000fe20008100408 */
[----:B---3--:R-:W-:Y:S01]  /*4430*/  @!P4 IMAD.X R0, RZ, RZ, R33, P0 ;  /* 0x000000ffff00c224 */ /* 0x008fe200000e0621 */
[----:B------:R-:W3:Y:S02]  /*4440*/  SYNCS.PHASECHK.TRANS64.TRYWAIT P2, [UR7+0x88], R12 ;  /* 0x0000880cff0075a7 */ /* 0x000ee40008041107 */
[----:B--23--:R-:W-:Y:S05]  /*4450*/  @!P2 BRA `(.L_x_75) ;  /* 0x0000007000a8a947 */ /* 0x00cfea0003800000 */
.L_x_163:
        /* <DEDUP_REMOVED lines=8> */
[----:B------:R-:W-:Y:S01]  /*44e0*/  @!UP1 UIADD3 UR24, UPT, UPT, UR7, 0x4400, URZ ;  /* 0x0000440007189890 */ /* 0x000fe2000fffe0ff */
[----:B------:R-:W-:Y:S01]  /*44f0*/  VOTEU.ALL UP1, P4 ;  /* 0x0000000000ff7886 */ /* 0x000fe20002020000 */
[----:B------:R-:W-:Y:S01]  /*4500*/  UMOV UR27, UR35 ;  /* 0x00000023001b7c82 */ /* 0x000fe20008000000 */
[----:B------:R-:W-:Y:S02]  /*4510*/  UMOV UR28, UR44 ;  /* 0x0000002c001c7c82 */ /* 0x000fe40008000000 */
[----:B------:R-:W-:Y:S01]  /*4520*/  IMAD.U32 R11, RZ, RZ, UR8 ;  /* 0x00000008ff0b7e24 */ /* 0x000fe2000f8e00ff */
[----:B------:R-:W-:Y:S01]  /*4530*/  UPRMT UR8, UR37, 0x654, UR25 ;  /* 0x0000065425087896 */ /* 0x000fe20008000019 */
[----:B------:R-:W-:Y:S02]  /*4540*/  IMAD.U32 R10, RZ, RZ, UR9 ;  /* 0x00000009ff0a7e24 */ /* 0x000fe4000f8e00ff */
[----:B------:R-:W-:Y:S01]  /*4550*/  @!P4 IMAD.X R20, RZ, RZ, R33, P0 ;  /* 0x000000ffff14c224 */ /* 0x000fe200000e0621 */
[----:B------:R-:W-:Y:S02]  /*4560*/  @!P4 R2UR UR15, R11 ;  /* 0x000000000b0fc2ca */ /* 0x000fe400000e0000 */
[----:B------:R-:W-:Y:S11]  /*4570*/  @!P4 R2UR UR14, R10 ;  /* 0x000000000a0ec2ca */ /* 0x000ff600000e0000 */
[----:B------:R-:W-:Y:S02]  /*4580*/  @!UPT UIADD3 URZ, UPT, UPT, URZ, URZ, URZ ;  /* 0x000000fffffff290 */ /* 0x000fe4000fffe0ff */
[----:B------:R2:W-:Y:S01]  /*4590*/  @!UP1 UTMALDG.3D [UR24], [UR14], desc[UR10] ;  /* 0x00000a180e0095b4 */ /* 0x0005e20008011000 */
[----:B------:R2:W-:Y:S01]  /*45a0*/  @!P4 SYNCS.ARRIVE.TRANS64.RED.A0TR RZ, [UR7+0x68], R0 ;  /* 0x00006800ffffc9a7 */ /* 0x0005e20008300407 */
[----:B------:R-:W-:Y:S01]  /*45b0*/  SYNCS.ARRIVE.TRANS64.RED.A1T0 RZ, [UR8], RZ ;  /* 0x000000ffffff79a7 */ /* 0x000fe20008100408 */
[----:B------:R-:W3:Y:S02]  /*45c0*/  SYNCS.PHASECHK.TRANS64.TRYWAIT P2, [UR7+0x90], R12 ;  /* 0x0000900cff0075a7 */ /* 0x000ee40008041107 */
[----:B--23--:R-:W-:Y:S05]  /*45d0*/  @!P2 BRA `(.L_x_76) ;  /* 0x000000700060a947 */ /* 0x00cfea0003800000 */
.L_x_165:
[----:B------:R-:W2:Y:S01]  /*45e0*/  LDC.64 R14, c[0x0][0xb10] ;  /* 0x0002c400ff0e7b82 */ /* 0x000ea20000000a00 */
[----:B------:R-:W-:Y:S01]  /*45f0*/  @!P4 R2UR UR8, R20 ;  /* 0x000000001408c2ca */ /* 0x000fe200000e0000 */
[----:B------:R-:W-:Y:S01]  /*4600*/  VOTEU.ALL UP1, P4 ;  /* 0x0000000000ff7886 */ /* 0x000fe20002020000 */
[----:B------:R-:W-:Y:S01]  /*4610*/  @!P4 R2UR UR9, R21 ;  /* 0x000000001509c2ca */ /* 0x000fe200000e0000 */
[----:B------:R-:W-:Y:S01]  /*4620*/  UMOV UR10, 0x0 ;  /* 0x00000000000a7882 */ /* 0x000fe20000000000 */
[----:B------:R-:W-:Y:S03]  /*4630*/  UMOV UR11, 0x10000000 ;  /* 0x10000000000b7882 */ /* 0x000fe60000000000 */
[----:B------:R-:W3:Y:S01]  /*4640*/  LDC.64 R10, c[0x0][0xb18] ;  /* 0x0002c600ff0a7b82 */ /* 0x000ee20000000a00 */
[----:B------:R-:W-:Y:S01]  /*4650*/  @!UP1 UIADD3 UR18, UPT, UPT, UR34, 0x80, URZ ;  /* 0x0000008022129890 */ /* 0x000fe2000fffe0ff */
[----:B------:R-:W-:Y:S01]  /*4660*/  @P3 SHF.R.U32.HI R28, RZ, 0x10, R25 ;  /* 0x00000010ff1c3819 */ /* 0x000fe20000011619 */
[----:B------:R-:W-:Y:S01]  /*4670*/  @!UP1 UIADD3 UR16, UPT, UPT, UR7, 0x8400, URZ ;  /* 0x0000840007109890 */ /* 0x000fe2000fffe0ff */
[----:B------:R-:W-:Y:S01]  /*4680*/  VIADD R30, R30, 0x1 ;  /* 0x000000011e1e7836 */ /* 0x000fe20000000000 */
[----:B------:R-:W-:Y:S03]  /*4690*/  VOTEU.ALL UP1, P4 ;  /* 0x0000000000ff7886 */ /* 0x000fe60002020000 */
[----:B------:R-:W5:Y:S01]  /*46a0*/  @!P1 LDC R0, c[0x0][0xb20] ;  /* 0x0002c800ff009b82 */ /* 0x000f620000000800 */
[----:B------:R-:W-:Y:S01]  /*46b0*/  UMOV UR19, UR35 ;  /* 0x0000002300137c82 */ /* 0x000fe20008000000 */
[----:B------:R-:W-:Y:S01]  /*46c0*/  IMAD.U32 R21, RZ, RZ, UR8 ;  /* 0x00000008ff157e24 */ /* 0x000fe2000f8e00ff */
[----:B------:R-:W-:Y:S05]  /*46d0*/  UMOV UR20, UR44 ;  /* 0x0000002c00147c82 */ /* 0x000fea0008000000 */
[----:B-1----:R-:W1:Y:S01]  /*46e0*/  @!P1 LDC R3, c[0x0][0xb0c] ;  /* 0x0002c300ff039b82 */ /* 0x002e620000000800 */
[----:B------:R-:W-:Y:S01]  /*46f0*/  IMAD.U32 R20, RZ, RZ, UR9 ;  /* 0x00000009ff147e24 */ /* 0x000fe2000f8e00ff */
[----:B------:R-:W-:Y:S01]  /*4700*/  UPRMT UR8, UR37, 0x654, UR17 ;  /* 0x0000065425087896 */ /* 0x000fe20008000011 */
[----:B------:R-:W-:Y:S03]  /*4710*/  @!P4 R2UR UR15, R21 ;  /* 0x00000000150fc2ca */ /* 0x000fe600000e0000 */
[----:B------:R-:W-:Y:S01]  /*4720*/  @!P4 R2UR UR14, R20 ;  /* 0x00000000140ec2ca */ /* 0x000fe200000e0000 */
[----:B------:R-:W-:Y:S11]  /*4730*/  @!P4 IMAD.MOV.U32 R20, RZ, RZ, 0x4000 ;  /* 0x00004000ff14c424 */ /* 0x000ff600078e00ff */
[----:B------:R-:W-:Y:S01]  /*4740*/  @!UPT UIADD3 URZ, UPT, UPT, URZ, URZ, URZ ;  /* 0x000000fffffff290 */ /* 0x000fe2000fffe0ff */
[----:B------:R1:W-:Y:S01]  /*4750*/  @!UP1 UTMALDG.3D [UR16], [UR14], desc[UR10] ;  /* 0x00000a100e0095b4 */ /* 0x0003e20008011000 */
[----:B------:R1:W-:Y:S02]  /*4760*/  @!P4 SYNCS.ARRIVE.TRANS64.RED.A0TR RZ, [UR7+0x70], R20 ;  /* 0x00007014ffffc9a7 */ /* 0x0003e40008300407 */
[----:B-1----:R-:W-:Y:S01]  /*4770*/  @!P1 ISETP.NE.AND P2, PT, R3, 0x1, PT ;  /* 0x000000010300980c */ /* 0x002fe20003f45270 */
[C---:B--2---:R-:W-:Y:S01]  /*4780*/  @!P1 IMAD.HI.U32 R14, R13.reuse, R14, RZ ;  /* 0x0000000e0d0e9227 */ /* 0x044fe200078e00ff */
[----:B---3--:R-:W-:Y:S03]  /*4790*/  @!P1 ISETP.NE.AND P0, PT, R10, 0x1, PT ;  /* 0x000000010a00980c */ /* 0x008fe60003f05270 */
[C---:B------:R-:W-:Y:S01]  /*47a0*/  @!P1 IMAD.HI.U32 R11, R8.reuse, R11, RZ ;  /* 0x0000000b080b9227 */ /* 0x040fe200078e00ff */
[----:B------:R-:W-:Y:S04]  /*47b0*/  @!P1 SHF.R.U32.HI R14, RZ, R15, R14 ;  /* 0x0000000fff0e9219 */ /* 0x000fe8000001160e */
[----:B-----5:R-:W-:Y:S01]  /*47c0*/  @!P1 SHF.R.U32.HI R9, RZ, R0, R11 ;  /* 0x00000000ff099219 */ /* 0x020fe2000001160b */
[----:B------:R-:W-:Y:S01]  /*47d0*/  SYNCS.ARRIVE.TRANS64.RED.A1T0 RZ, [UR8], RZ ;  /* 0x000000ffffff79a7 */ /* 0x000fe20008100408 */
[----:B------:R-:W-:Y:S02]  /*47e0*/  @!P1 SEL R14, R13, R14, !P2 ;  /* 0x0000000e0d0e9207 */ /* 0x000fe40005000000 */
[----:B------:R-:W-:Y:S01]  /*47f0*/  @!P1 SEL R9, R8, R9, !P0 ;  /* 0x0000000908099207 */ /* 0x000fe20004000000 */
[----:B------:R-:W1:Y:S04]  /*4800*/  SYNCS.PHASECHK.TRANS64.TRYWAIT P5, [UR7+0x98], R12 ;  /* 0x0000980cff0075a7 */ /* 0x000e6800080a1107 */
[----:B------:R-:W-:Y:S02]  /*4810*/  @!P1 IMAD.IADD R0, R9, 0x1, -R14 ;  /* 0x0000000109009824 */ /* 0x000fe400078e0a0e */
[----:B------:R-:W-:Y:S02]  /*4820*/  @!P1 IMAD.IADD R9, R14, 0x1, -R9 ;  /* 0x000000010e099824 */ /* 0x000fe400078e0a09 */
[----:B------:R-:W-:Y:S02]  /*4830*/  @!P1 IMAD R13, R0, R3, R13 ;  /* 0x00000003000d9224 */ /* 0x000fe400078e020d */
[----:B------:R-:W-:Y:S01]  /*4840*/  @!P1 IMAD R8, R9, R10, R8 ;  /* 0x0000000a09089224 */ /* 0x000fe200078e0208 */
[----:B-1----:R-:W-:Y:S06]  /*4850*/  @!P5 BRA `(.L_x_77) ;  /* 0x0000006c00d8d947 */ /* 0x002fec0003800000 */
.L_x_167:
[----:B-1----:R-:W-:Y:S01]  /*4860*/  @!P4 IADD3 R3, P0, PT, R32, 0x580, RZ ;  /* 0x000005802003c810 */ /* 0x002fe20007f1e0ff */
[----:B------:R-:W-:Y:S01]  /*4870*/  VOTEU.ALL UP1, P4 ;  /* 0x0000000000ff7886 */ /* 0x000fe20002020000 */
[----:B------:R-:W-:Y:S01]  /*4880*/  UMOV UR18, 0x0 ;  /* 0x0000000000127882 */ /* 0x000fe20000000000 */
[----:B------:R-:W-:Y:S01]  /*4890*/  UMOV UR19, 0x10000000 ;  /* 0x1000000000137882 */ /* 0x000fe20000000000 */
[----:B------:R-:W-:Y:S01]  /*48a0*/  @!P4 R2UR UR9, R3 ;  /* 0x000000000309c2ca */ /* 0x000fe200000e0000 */
[----:B------:R-:W-:Y:S01]  /*48b0*/  @!P4 IMAD.X R0, RZ, RZ, R33, P0 ;  /* 0x000000ffff00c224 */ /* 0x000fe200000e0621 */
[----:B------:R-:W-:Y:S01]  /*48c0*/  @!UP1 UIADD3 UR10, UPT, UPT, UR34, 0xc0, URZ ;  /* 0x000000c0220a9890 */ /* 0x000fe2000fffe0ff */
[----:B------:R-:W-:Y:S01]  /*48d0*/  ISETP.NE.AND P0, PT, R30, 0x2, PT ;  /* 0x000000021e00780c */ /* 0x000fe20003f05270 */
[----:B------:R-:W-:Y:S01]  /*48e0*/  UMOV UR11, UR35 ;  /* 0x00000023000b7c82 */ /* 0x000fe20008000000 */
[----:B------:R-:W-:Y:S01]  /*48f0*/  UMOV UR12, UR44 ;  /* 0x0000002c000c7c82 */ /* 0x000fe20008000000 */
[----:B------:R-:W-:Y:S01]  /*4900*/  @!P4 R2UR UR8, R0 ;  /* 0x000000000008c2ca */ /* 0x000fe200000e0000 */
[----:B------:R-:W-:Y:S01]  /*4910*/  IMAD.IADD R20, R8, 0x1, R154 ;  /* 0x0000000108147824 */ /* 0x000fe200078e029a */
[----:B------:R-:W-:Y:S01]  /*4920*/  @P3 R2UR UR44, R28 ;  /* 0x000000001c2c32ca */ /* 0x000fe200000e0000 */
[----:B------:R-:W-:Y:S01]  /*4930*/  IMAD.IADD R21, R13, 0x1, R156 ;  /* 0x000000010d157824 */ /* 0x000fe200078e029c */
[----:B------:R-:W-:Y:S02]  /*4940*/  SEL R0, RZ, 0x1, P0 ;  /* 0x00000001ff007807 */ /* 0x000fe40000000000 */
[----:B------:R-:W-:Y:S01]  /*4950*/  LOP3.LUT R31, R31, 0x1, RZ, 0x3c, !PT ;  /* 0x000000011f1f7812 */ /* 0x000fe200078e3cff */
[----:B------:R-:W-:Y:S01]  /*4960*/  IMAD.U32 R10, RZ, RZ, UR9 ;  /* 0x00000009ff0a7e24 */ /* 0x000fe2000f8e00ff */
[----:B------:R-:W-:Y:S01]  /*4970*/  @!UP1 UIADD3 UR9, UPT, UPT, UR7, 0x78, URZ ;  /* 0x0000007807099890 */ /* 0x000fe2000fffe0ff */
[----:B------:R-:W-:Y:S02]  /*4980*/  LOP3.LUT R29, R29, R0, RZ, 0x3c, !PT ;  /* 0x000000001d1d7212 */ /* 0x000fe400078e3cff */
[----:B------:R-:W-:Y:S02]  /*4990*/  SEL R30, R30, RZ, P0 ;  /* 0x000000ff1e1e7207 */ /* 0x000fe40000000000 */
[----:B------:R-:W-:Y:S01]  /*49a0*/  IMAD.U32 R11, RZ, RZ, UR8 ;  /* 0x00000008ff0b7e24 */ /* 0x000fe2000f8e00ff */
[----:B------:R-:W-:Y:S01]  /*49b0*/  @!P4 R2UR UR14, R10 ;  /* 0x000000000a0ec2ca */ /* 0x000fe200000e0000 */
[----:B------:R-:W-:Y:S01]  /*49c0*/  @!UP1 UIADD3 UR8, UPT, UPT, UR7, 0xc400, URZ ;  /* 0x0000c40007089890 */ /* 0x000fe2000fffe0ff */
[----:B------:R-:W-:Y:S02]  /*49d0*/  VOTEU.ALL UP1, P4 ;  /* 0x0000000000ff7886 */ /* 0x000fe40002020000 */
[----:B------:R-:W-:Y:S11]  /*49e0*/  @!P4 R2UR UR15, R11 ;  /* 0x000000000b0fc2ca */ /* 0x000ff600000e0000 */
[----:B------:R-:W-:Y:S02]  /*49f0*/  @!UPT UIADD3 URZ, UPT, UPT, URZ, URZ, URZ ;  /* 0x000000fffffff290 */ /* 0x000fe4000fffe0ff */
[----:B------:R2:W-:Y:S01]  /*4a00*/  @!UP1 UTMALDG.3D [UR8], [UR14], desc[UR18] ;  /* 0x000012080e0095b4 */ /* 0x0005e20008011000 */
[----:B------:R2:W-:Y:S01]  /*4a10*/  @!P4 SYNCS.ARRIVE.TRANS64.RED.A0TR RZ, [UR7+0x78], R23 ;  /* 0x00007817ffffc9a7 */ /* 0x0005e20008300407 */
[----:B------:R-:W-:Y:S01]  /*4a20*/  UPLOP3.LUT UP1, UPT, UPT, UPT, UPT, 0x80, 0x8 ;  /* 0x000000000008789c */ /* 0x000fe20003f2f070 */
[----:B------:R-:W-:Y:S01]  /*4a30*/  SYNCS.ARRIVE.TRANS64.RED.A1T0 RZ, [UR13], RZ ;  /* 0x000000ffffff79a7 */ /* 0x000fe2000810040d */
[----:B------:R-:W-:Y:S09]  /*4a40*/  @P3 BRA `(.L_x_78) ;  /* 0xfffffff000903947 */ /* 0x000ff2000383ffff */
[----:B------:R-:W-:-:S04]  /*4a50*/  SHF.L.U32 R3, R31, 0x1f, RZ ;  /* 0x0000001f1f037819 */ /* 0x000fc800000006ff */
[----:B------:R-:W1:Y:S02]  /*4a60*/  SYNCS.PHASECHK.TRANS64.TRYWAIT P0, [UR7+0x80], R3 ;  /* 0x00008003ff0075a7 */ /* 0x000e640008001107 */
[----:B-1----:R-:W-:Y:S05]  /*4a70*/  @!P0 BRA `(.L_x_79) ;  /* 0x0000006c00688947 */ /* 0x002fea0003800000 */
.L_x_169:
[----:B------:R-:W3:Y:S02]  /*4a80*/  SYNCS.PHASECHK.TRANS64.TRYWAIT P0, [UR7+0x88], R3 ;  /* 0x00008803ff0075a7 */ /* 0x000ee40008001107 */
[----:B---3--:R-:W-:Y:S05]  /*4a90*/  @!P0 BRA `(.L_x_80) ;  /* 0x0000006c00788947 */ /* 0x008fea0003800000 */
.L_x_171:
[----:B------:R-:W3:Y:S02]  /*4aa0*/  SYNCS.PHASECHK.TRANS64.TRYWAIT P0, [UR7+0x90], R3 ;  /* 0x00009003ff0075a7 */ /* 0x000ee40008001107 */
[----:B---3--:R-:W-:Y:S05]  /*4ab0*/  @!P0 BRA `(.L_x_81) ;  /* 0x0000006c00888947 */ /* 0x008fea0003800000 */
.L_x_173:
[----:B-1----:R-:W-:-:S07]  /*4ac0*/  MOV R0, UR7 ;  /* 0x0000000700007c02 */ /* 0x002fce0008000f00 */
.L_x_82:
[----:B-1----:R-:W-:-:S04]  /*4ad0*/  SHF.L.U32 R3, R31, 0x1f, RZ ;  /* 0x0000001f1f037819 */ /* 0x002fc800000006ff */
[----:B------:R1:W3:Y:S03]  /*4ae0*/  SYNCS.PHASECHK.TRANS64.TRYWAIT P0, [R0+URZ+0x98], R3 ;  /* 0x00009803000075a7 */ /* 0x0002e600080011ff */
[----:B---3--:R-:W-:Y:S05]  /*4af0*/  @!P0 NANOSLEEP.SYNCS 0x989680 ;  /* 0x009896800000895d */ /* 0x008fea0003900000 */
[----:B------:R-:W3:Y:S02]  /*4b00*/  @!P0 SYNCS.PHASECHK.TRANS64 P0, [R0+URZ+0x98], R3 ;  /* 0x00009803000085a7 */ /* 0x000ee400080010ff */
[----:B--23--:R-:W-:Y:S05]  /*4b10*/  @P0 EXIT ;  /* 0x000000000000094d */ /* 0x00cfea0003800000 */
[----:B------:R-:W-:Y:S05]  /*4b20*/  BRA `(.L_x_82) ;  /* 0xfffffffc00e87947 */ /* 0x000fea000383ffff */
.L_x_67:
[----:B------:R-:W-:-:S06]  /*4b30*/  UISETP.GE.AND UP1, UPT, UR8, 0x4, UPT ;  /* 0x000000040800788c */ /* 0x000fcc000bf26270 */
[----:B------:R-:W-:-:S13]  /*4b40*/  PLOP3.LUT P0, PT, PT, PT, UP1, 0x80, 0x8 ;  /* 0x000000000008781c */ /* 0x000fda0003f0f018 */
[----:B------:R-:W-:Y:S05]  /*4b50*/  @!P0 EXIT ;  /* 0x000000000000894d */ /* 0x000fea0003800000 */
[----:B------:R-:W-:Y:S01]  /*4b60*/  BAR.SYNC.DEFER_BLOCKING 0x6, 0xa0 ;  /* 0x0182800000007b1d */ /* 0x000fe20000010000 */
[C---:B------:R-:W-:Y:S01]  /*4b70*/  IMAD.SHL.U32 R3, R170.reuse, 0x40, RZ ;  /* 0x00000040aa037824 */ /* 0x040fe200078e00ff */
[C---:B------:R-:W-:Y:S01]  /*4b80*/  LOP3.LUT R161, R170.reuse, 0x1, RZ, 0xc0, !PT ;  /* 0x00000001aaa17812 */ /* 0x040fe200078ec0ff */
[C---:B------:R-:W-:Y:S02]  /*4b90*/  IMAD.U32 R79, R170.reuse, 0x10000, RZ ;  /* 0x00010000aa4f7824 */ /* 0x040fe400078e00ff */
[----:B------:R-:W-:Y:S02]  /*4ba0*/  HFMA2 R167, -RZ, RZ, 0, 5.9604644775390625e-08 ;  /* 0x00000001ffa77431 */ /* 0x000fe400000001ff */
[C---:B------:R-:W-:Y:S01]  /*4bb0*/  IMAD.SHL.U32 R160, R170.reuse, 0x8, RZ ;  /* 0x00000008aaa07824 */ /* 0x040fe200078e00ff */
[----:B------:R-:W-:Y:S01]  /*4bc0*/  UMOV UR36, 0x400 ;  /* 0x0000040000247882 */ /* 0x000fe20000000000 */
[----:B------:R-:W1:Y:S01]  /*4bd0*/  LDC R159, c[0x0][0x370] ;  /* 0x0000dc00ff9f7b82 */ /* 0x000e620000000800 */
[----:B------:R-:W-:Y:S01]  /*4be0*/  ULEA UR36, UR37, UR36, 0x18 ;  /* 0x0000002425247291 */ /* 0x000fe2000f8ec0ff */
[----:B------:R-:W-:Y:S01]  /*4bf0*/  ISETP.NE.U32.AND P0, PT, R161, 0x1, PT ;  /* 0x00000001a100780c */ /* 0x000fe20003f05070 */
[----:B------:R-:W-:Y:S01]  /*4c00*/  IMAD.MOV.U32 R169, RZ, RZ, 0x2 ;  /* 0x00000002ffa97424 */ /* 0x000fe200078e00ff */
[----:B------:R-:W-:Y:S01]  /*4c10*/  LOP3.LUT R5, R3, 0x1c0, RZ, 0xc0, !PT ;  /* 0x000001c003057812 */ /* 0x000fe200078ec0ff */
[----:B------:R-:W-:Y:S01]  /*4c20*/  UIADD3 UR4, UPT, UPT, UR36, 0x400, URZ ;  /* 0x0000040024047890 */ /* 0x000fe2000fffe0ff */
[----:B------:R-:W-:Y:S01]  /*4c30*/  LOP3.LUT R79, R79, 0x600000, RZ, 0xc0, !PT ;  /* 0x006000004f4f7812 */ /* 0x000fe200078ec0ff */
[----:B------:R-:W-:Y:S01]  /*4c40*/  IMAD.MOV.U32 R168, RZ, RZ, 0x4 ;  /* 0x00000004ffa87424 */ /* 0x000fe200078e00ff */
[----:B------:R-:W2:Y:S01]  /*4c50*/  LDC R74, c[0x0][0xb0c] ;  /* 0x0002c300ff4a7b82 */ /* 0x000ea20000000800 */
[----:B------:R-:W-:Y:S01]  /*4c60*/  R2P PR, R170, 0x6 ;  /* 0x00000006aa007804 */ /* 0x000fe20000000000 */
[----:B------:R-:W-:Y:S01]  /*4c70*/  IMAD.MOV.U32 R76, RZ, RZ, RZ ;  /* 0x000000ffff4c7224 */ /* 0x000fe200078e00ff */
[----:B------:R-:W-:Y:S01]  /*4c80*/  LOP3.LUT R160, R5, 0x38, R160, 0xf8, !PT ;  /* 0x0000003805a07812 */ /* 0x000fe200078ef8a0 */
[----:B------:R-:W-:Y:S01]  /*4c90*/  IMAD.MOV.U32 R166, RZ, RZ, RZ ;  /* 0x000000ffffa67224 */ /* 0x000fe200078e00ff */
[----:B------:R-:W-:Y:S01]  /*4ca0*/  P2R R2, PR, RZ, 0x1 ;  /* 0x00000001ff027803 */ /* 0x000fe20000000000 */
[----:B------:R-:W-:Y:S01]  /*4cb0*/  IMAD.MOV.U32 R173, RZ, RZ, RZ ;  /* 0x000000ffffad7224 */ /* 0x000fe200078e00ff */
[----:B------:R-:W-:Y:S01]  /*4cc0*/  LOP3.LUT R160, R160, 0x1e00, R3, 0xf8, !PT ;  /* 0x00001e00a0a07812 */ /* 0x000fe200078ef803 */
[----:B------:R-:W4:Y:S01]  /*4cd0*/  LDC R157, c[0x0][0xb20] ;  /* 0x0002c800ff9d7b82 */ /* 0x000f220000000800 */
[----:B------:R-:W3:Y:S01]  /*4ce0*/  LDS R0, [UR36+0x140] ;  /* 0x00014024ff007984 */ /* 0x000ee20008000800 */
[----:B------:R-:W-:Y:S01]  /*4cf0*/  LOP3.LUT R170, R170, 0x60, RZ, 0xc0, !PT ;  /* 0x00000060aaaa7812 */ /* 0x000fe200078ec0ff */
[----:B------:R-:W-:Y:S01]  /*4d00*/  IMAD.U32 R163, RZ, RZ, UR4 ;  /* 0x00000004ffa37e24 */ /* 0x000fe2000f8e00ff */
[----:B------:R-:W-:Y:S01]  /*4d10*/  MOV R165, RZ ;  /* 0x000000ff00a57202 */ /* 0x000fe20000000f00 */
[----:B------:R-:W1:Y:S01]  /*4d20*/  LDCU.64 UR52, c[0x0][0x348] ;  /* 0x00006900ff3477ac */ /* 0x000e620008000a00 */
[----:B------:R-:W-:-:S02]  /*4d30*/  SEL R169, R169, 0xfffffffe, !P1 ;  /* 0xfffffffea9a97807 */ /* 0x000fc40004800000 */
[----:B------:R-:W1:Y:S01]  /*4d40*/  LDC R73, c[0x0][0xb30] ;  /* 0x0002cc00ff497b82 */ /* 0x000e620000000800 */
[----:B------:R-:W-:Y:S01]  /*4d50*/  SEL R168, R168, 0xfffffffc, !P2 ;  /* 0xfffffffca8a87807 */ /* 0x000fe20005000000 */
[----:B------:R-:W1:Y:S01]  /*4d60*/  LDCU.64 UR38, c[0x0][0x888] ;  /* 0x00011100ff2677ac */ /* 0x000e620008000a00 */
[----:B------:R-:W1:Y:S05]  /*4d70*/  LDCU.64 UR46, c[0x0][0x890] ;  /* 0x00011200ff2e77ac */ /* 0x000e6a0008000a00 */
[----:B------:R-:W1:Y:S01]  /*4d80*/  LDC.64 R152, c[0x0][0xb10] ;  /* 0x0002c400ff987b82 */ /* 0x000e620000000a00 */
[----:B------:R-:W-:Y:S01]  /*4d90*/  UMOV UR45, URZ ;  /* 0x000000ff002d7c82 */ /* 0x000fe20008000000 */
[----:B------:R-:W-:-:S06]  /*4da0*/  UMOV UR51, URZ ;  /* 0x000000ff00337c82 */ /* 0x000fcc0008000000 */
[----:B------:R-:W1:Y:S08]  /*4db0*/  LDC.64 R70, c[0x0][0xb18] ;  /* 0x0002c600ff467b82 */ /* 0x000e700000000a00 */
[----:B------:R-:W1:Y:S08]  /*4dc0*/  LDC.64 R68, c[0x0][0xb28] ;  /* 0x0002ca00ff447b82 */ /* 0x000e700000000a00 */
[----:B------:R-:W1:Y:S01]  /*4dd0*/  LDC.64 R150, c[0x0][0x8b0] ;  /* 0x00022c00ff967b82 */ /* 0x000e620000000a00 */
[----:B---3--:R-:W-:-:S07]  /*4de0*/  IMAD.IADD R79, R0, 0x1, R79 ;  /* 0x00000001004f7824 */ /* 0x008fce00078e024f */
[----:B------:R-:W3:Y:S08]  /*4df0*/  LDC.64 R148, c[0x0][0x8a8] ;  /* 0x00022a00ff947b82 */ /* 0x000ef00000000a00 */
[----:B--2-4-:R-:W1:Y:S02]  /*4e00*/  LDC R158, c[0x0][0x374] ;  /* 0x0000dd00ff9e7b82 */ /* 0x014e640000000800 */
.L_x_126:
[----:B------:R-:W-:Y:S02]  /*4e10*/  LEA R0, R173, UR36, 0x3 ;  /* 0x00000024ad007c11 */ /* 0x000fe4000f8e18ff */
[----:B------:R-:W-:Y:S02]  /*4e20*/  SHF.L.U32 R3, R165, 0x1f, RZ ;  /* 0x0000001fa5037819 */ /* 0x000fe400000006ff */
[----:B-1----:R-:W-:Y:S02]  /*4e30*/  LEA R16, R173, UR36, 0x4 ;  /* 0x00000024ad107c11 */ /* 0x002fe4000f8e20ff */
[----:B------:R-:W2:Y:S02]  /*4e40*/  SYNCS.PHASECHK.TRANS64.TRYWAIT P0, [R0+URZ+0xb0], R3 ;  /* 0x0000b003000075a7 */ /* 0x000ea400080011ff */
[----:B--2---:R-:W-:Y:S05]  /*4e50*/  @!P0 BRA `(.L_x_83) ;  /* 0x0000006800b88947 */ /* 0x004fea0003800000 */
.L_x_174:
[----:B------:R-:W4:Y:S01]  /*4e60*/  LDC.64 R12, c[0x0][0xb10] ;  /* 0x0002c400ff0c7b82 */ /* 0x000f220000000a00 */
[----:B------:R-:W3:Y:S01]  /*4e70*/  LDS.128 R16, [R16+0x120] ;  /* 0x0001200010107984 */ /* 0x000ee20000000c00 */
[----:B-1----:R-:W-:Y:S01]  /*4e80*/  ISETP.NE.AND P1, PT, R73, 0x1, PT ;  /* 0x000000014900780c */ /* 0x002fe20003f25270 */
[----:B--2---:R-:W-:Y:S01]  /*4e90*/  VIADD R0, R0, 0xc0 ;  /* 0x000000c000007836 */ /* 0x004fe20000000000 */
[----:B------:R-:W-:Y:S04]  /*4ea0*/  ISETP.GE.AND P0, PT, R72, 0x1, PT ;  /* 0x000000014800780c */ /* 0x000fe80003f06270 */
[----:B------:R-:W1:Y:S01]  /*4eb0*/  LDC.64 R10, c[0x0][0xb18] ;  /* 0x0002c600ff0a7b82 */ /* 0x000e620000000a00 */
[----:B------:R-:W-:Y:S01]  /*4ec0*/  PRMT R0, RZ, 0x654, R0 ;  /* 0x00000654ff007816 */ /* 0x000fe20000000000 */
[----:B------:R-:W-:Y:S01]  /*4ed0*/  @!PT LDS RZ, [RZ] ;  /* 0x00000000fffff984 */ /* 0x000fe20000000800 */
[----:B------:R-:W-:Y:S01]  /*4ee0*/  @!PT LDS RZ, [RZ] ;  /* 0x00000000fffff984 */ /* 0x000fe20000000800 */
[----:B------:R-:W-:Y:S01]  /*4ef0*/  @!PT LDS RZ, [RZ] ;  /* 0x00000000fffff984 */ /* 0x000fe20000000800 */
[----:B------:R-:W-:Y:S01]  /*4f00*/  @!PT LDS RZ, [RZ] ;  /* 0x00000000fffff984 */ /* 0x000fe20000000800 */
[----:B------:R2:W-:Y:S06]  /*4f10*/  MEMBAR.ALL.CTA ;  /* 0x0000000000007992 */ /* 0x0005ec0000008000 */
[----:B--2---:R-:W2:Y:S01]  /*4f20*/  FENCE.VIEW.ASYNC.S ;  /* 0x00000000000073c6 */ /* 0x004ea20000000000 */
[----:B------:R-:W1:Y:S08]  /*4f30*/  @!P1 LDC R14, c[0x0][0xb20] ;  /* 0x0002c800ff0e9b82 */ /* 0x000e700000000800 */
[----:B------:R-:W1:Y:S01]  /*4f40*/  @!P1 LDC R9, c[0x0][0xb0c] ;  /* 0x0002c300ff099b82 */ /* 0x000e620000000800 */
[----:B--2---:R2:W-:Y:S01]  /*4f50*/  SYNCS.ARRIVE.TRANS64.RED.A1T0 RZ, [R0+URZ], RZ ;  /* 0x000000ff00ff79a7 */ /* 0x0045e200081004ff */
[----:B---3--:R-:W-:Y:S04]  /*4f60*/  LOP3.LUT P4, RZ, R18, 0x1, RZ, 0xc0, !PT ;  /* 0x0000000112ff7812 */ /* 0x008fe8000788c0ff */
[----:B------:R-:W-:Y:S09]  /*4f70*/  P2R R171, PR, RZ, 0x10 ;  /* 0x00000010ffab7803 */ /* 0x000ff20000000000 */
[----:B------:R-:W-:Y:S02]  /*4f80*/  @P4 MOV R77, R16 ;  /* 0x00000010004d4202 */ /* 0x000fe40000000f00 */
[----:B------:R-:W-:Y:S01]  /*4f90*/  @P4 LOP3.LUT R75, R17, 0xffff, RZ, 0xc0, !PT ;  /* 0x0000ffff114b4812 */ /* 0x000fe200078ec0ff */
[----:B--2-4-:R-:W-:Y:S06]  /*4fa0*/  @!P0 BRA `(.L_x_84) ;  /* 0x0000000000a48947 */ /* 0x014fec0003800000 */
[----:B------:R-:W-:Y:S01]  /*4fb0*/  IMAD.HI.U32 R24, R158, R71, RZ ;  /* 0x000000479e187227 */ /* 0x000fe200078e00ff */
[----:B------:R-:W-:Y:S02]  /*4fc0*/  ISETP.NE.AND P0, PT, R70, 0x1, PT ;  /* 0x000000014600780c */ /* 0x000fe40003f05270 */
[----:B------:R-:W-:Y:S01]  /*4fd0*/  ISETP.NE.AND P2, PT, R72, 0x1, PT ;  /* 0x000000014800780c */ /* 0x000fe20003f45270 */
[-C--:B------:R-:W-:Y:S01]  /*4fe0*/  IMAD.HI.U32 R22, R159, R152.reuse, RZ ;  /* 0x000000989f167227 */ /* 0x080fe200078e00ff */
[----:B------:R-:W-:Y:S02]  /*4ff0*/  SHF.R.U32.HI R23, RZ, R157, R24 ;  /* 0x0000009dff177219 */ /* 0x000fe40000011618 */
[----:B------:R-:W-:Y:S01]  /*5000*/  ISETP.NE.AND P3, PT, R74, 0x1, PT ;  /* 0x000000014a00780c */ /* 0x000fe20003f65270 */
[----:B------:R-:W-:Y:S01]  /*5010*/  IMAD.HI.U32 R28, R75, R71, RZ ;  /* 0x000000474b1c7227 */ /* 0x000fe200078e00ff */
[----:B------:R-:W-:Y:S02]  /*5020*/  SHF.R.U32.HI R22, RZ, R153, R22 ;  /* 0x00000099ff167219 */ /* 0x000fe40000011616 */
[----:B------:R-:W-:Y:S01]  /*5030*/  SEL R3, R158, R23, !P0 ;  /* 0x000000179e037207 */ /* 0x000fe20004000000 */
[----:B------:R-:W-:Y:S01]  /*5040*/  IMAD.HI.U32 R26, R77, R152, RZ ;  /* 0x000000984d1a7227 */ /* 0x000fe200078e00ff */
[----:B------:R-:W-:Y:S03]  /*5050*/  SEL R7, R159, R22, !P3 ;  /* 0x000000169f077207 */ /* 0x000fe60005800000 */
[-C--:B------:R-:W-:Y:S01]  /*5060*/  IMAD.HI.U32 R22, R3, R68.reuse, RZ ;  /* 0x0000004403167227 */ /* 0x080fe200078e00ff */
[----:B------:R-:W-:Y:S03]  /*5070*/  SHF.R.U32.HI R26, RZ, R153, R26 ;  /* 0x00000099ff1a7219 */ /* 0x000fe6000001161a */
[----:B------:R-:W-:Y:S01]  /*5080*/  IMAD.HI.U32 R24, R7, R68, RZ ;  /* 0x0000004407187227 */ /* 0x000fe200078e00ff */
[----:B------:R-:W-:Y:S02]  /*5090*/  @P2 SHF.R.U32.HI R3, RZ, R69, R22 ;  /* 0x00000045ff032219 */ /* 0x000fe40000011616 */
[----:B------:R-:W-:Y:S02]  /*50a0*/  SHF.R.U32.HI R22, RZ, R157, R28 ;  /* 0x0000009dff167219 */ /* 0x000fe4000001161c */
[----:B------:R-:W-:Y:S01]  /*50b0*/  @P2 SHF.R.U32.HI R7, RZ, R69, R24 ;  /* 0x00000045ff072219 */ /* 0x000fe20000011618 */
[C---:B------:R-:W-:Y:S01]  /*50c0*/  IMAD R2, R72.reuse, R3, RZ ;  /* 0x0000000348027224 */ /* 0x040fe200078e02ff */
[----:B------:R-:W-:Y:S02]  /*50d0*/  SEL R5, R75, R22, !P0 ;  /* 0x000000164b057207 */ /* 0x000fe40004000000 */
[----:B------:R-:W-:Y:S01]  /*50e0*/  SEL R3, R77, R26, !P3 ;  /* 0x0000001a4d037207 */ /* 0x000fe20005800000 */
[----:B------:R-:W-:Y:S01]  /*50f0*/  IMAD R4, R72, R7, RZ ;  /* 0x0000000748047224 */ /* 0x000fe200078e02ff */
[C---:B------:R-:W-:Y:S01]  /*5100*/  ISETP.GE.AND P0, PT, R5.reuse, R2, PT ;  /* 0x000000020500720c */ /* 0x040fe20003f06270 */
[----:B------:R-:W-:Y:S03]  /*5110*/  IMAD.HI.U32 R6, R5, R68, RZ ;  /* 0x0000004405067227 */ /* 0x000fe600078e00ff */
[----:B------:R-:W-:Y:S01]  /*5120*/  ISETP.GE.OR P0, PT, R3, R4, P0 ;  /* 0x000000040300720c */ /* 0x000fe20000706670 */
[----:B------:R-:W-:Y:S01]  /*5130*/  IMAD.MOV R4, RZ, RZ, -R3 ;  /* 0x000000ffff047224 */ /* 0x000fe200078e0a03 */
[-C--:B------:R-:W-:Y:S03]  /*5140*/  SHF.R.U32.HI R6, RZ, R69.reuse, R6 ;  /* 0x00000045ff067219 */ /* 0x080fe60000011606 */
[----:B------:R-:W-:Y:S01]  /*5150*/  IMAD R77, R74, R4, R77 ;  /* 0x000000044a4d7224 */ /* 0x000fe200078e024d */
[----:B------:R-:W-:Y:S05]  /*5160*/  SEL R15, R5, R6, !P2 ;  /* 0x00000006050f7207 */ /* 0x000fea0005000000 */
[----:B------:R-:W-:Y:S02]  /*5170*/  IMAD.MOV R6, RZ, RZ, -R15 ;  /* 0x000000ffff067224 */ /* 0x000fe400078e0a0f */
[C---:B------:R-:W-:Y:S04]  /*5180*/  @!P0 IMAD.HI.U32 R2, R3.reuse, R68, RZ ;  /* 0x0000004403028227 */ /* 0x040fe800078e00ff */
[----:B------:R-:W-:Y:S01]  /*5190*/  IMAD R6, R72, R6, R5 ;  /* 0x0000000648067224 */ /* 0x000fe200078e0205 */
[----:B------:R-:W-:Y:S04]  /*51a0*/  @!P0 SHF.R.U32.HI R2, RZ, R69, R2 ;  /* 0x00000045ff028219 */ /* 0x000fe80000011602 */
[----:B------:R-:W-:Y:S02]  /*51b0*/  @!P0 SEL R0, R3, R2, !P2 ;  /* 0x0000000203008207 */ /* 0x000fe40005000000 */
[----:B------:R-:W-:Y:S02]  /*51c0*/  IADD3 R2, PT, PT, -R5, RZ, RZ ;  /* 0x000000ff05027210 */ /* 0x000fe40007ffe1ff */
[----:B------:R-:W-:Y:S01]  /*51d0*/  @!P0 IADD3 R8, PT, PT, R15, -R0, RZ ;  /* 0x800000000f088210 */ /* 0x000fe20007ffe0ff */
[----:B------:R-:W-:Y:S02]  /*51e0*/  @!P0 IMAD R0, R7, R6, R0 ;  /* 0x0000000607008224 */ /* 0x000fe400078e0200 */
[----:B------:R-:W-:Y:S02]  /*51f0*/  IMAD R75, R70, R2, R75 ;  /* 0x00000002464b7224 */ /* 0x000fe400078e024b */
[----:B------:R-:W-:Y:S02]  /*5200*/  @!P0 IMAD R5, R8, R72, R3 ;  /* 0x0000004808058224 */ /* 0x000fe400078e0203 */
[----:B------:R-:W-:Y:S04]  /*5210*/  @!P0 IMAD.MOV.U32 R3, RZ, RZ, R0 ;  /* 0x000000ffff038224 */ /* 0x000fe800078e0000 */
[----:B------:R-:W-:Y:S02]  /*5220*/  IMAD R77, R3, R74, R77 ;  /* 0x0000004a034d7224 */ /* 0x000fe400078e024d */
[----:B------:R-:W-:Y:S07]  /*5230*/  IMAD R75, R5, R70, R75 ;  /* 0x00000046054b7224 */ /* 0x000fee00078e024b */
.L_x_84:
[----:B-1----:R-:W-:Y:S01]  /*5240*/  @!P1 ISETP.NE.AND P0, PT, R10, 0x1, PT ;  /* 0x000000010a00980c */ /* 0x002fe20003f05270 */
[----:B------:R-:W-:Y:S01]  /*5250*/  @!P1 IMAD.HI.U32 R3, R75, R11, RZ ;  /* 0x0000000b4b039227 */ /* 0x000fe200078e00ff */
[----:B------:R-:W-:Y:S01]  /*5260*/  R2UR UR42, R21 ;  /* 0x00000000152a72ca */ /* 0x000fe200000e0000 */
[----:B------:R-:W-:Y:S01]  /*5270*/  BSSY.RECONVERGENT B6, `(.L_x_85) ;  /* 0x0000031000067945 */ /* 0x000fe20003800200 */
[----:B------:R-:W-:Y:S01]  /*5280*/  R2UR UR41, R20 ;  /* 0x00000000142972ca */ /* 0x000fe200000e0000 */
[----:B------:R-:W-:Y:S01]  /*5290*/  @!P1 IMAD.HI.U32 R0, R77, R12, RZ ;  /* 0x0000000c4d009227 */ /* 0x000fe200078e00ff */
[----:B------:R-:W-:Y:S02]  /*52a0*/  @!P1 SHF.R.U32.HI R2, RZ, R14, R3 ;  /* 0x0000000eff029219 */ /* 0x000fe40000011603 */
[----:B------:R-:W-:Y:S01]  /*52b0*/  @!P1 ISETP.NE.AND P2, PT, R9, 0x1, PT ;  /* 0x000000010900980c */ /* 0x000fe20003f45270 */
[----:B------:R-:W-:Y:S01]  /*52c0*/  VIADD R173, R173, 0x1 ;  /* 0x00000001adad7836 */ /* 0x000fe20000000000 */
[----:B------:R-:W-:Y:S02]  /*52d0*/  @!P1 SEL R2, R75, R2, !P0 ;  /* 0x000000024b029207 */ /* 0x000fe40004000000 */
[----:B------:R-:W-:Y:S02]  /*52e0*/  @!P1 SHF.R.U32.HI R0, RZ, R13, R0 ;  /* 0x0000000dff009219 */ /* 0x000fe40000011600 */
[----:B------:R-:W-:Y:S01]  /*52f0*/  LOP3.LUT P0, RZ, R163, 0x3f0, RZ, 0xc0, !PT ;  /* 0x000003f0a3ff7812 */ /* 0x000fe2000780c0ff */
[----:B------:R-:W-:Y:S01]  /*5300*/  USHF.L.U32 UR42, UR42, 0x7, URZ ;  /* 0x000000072a2a7899 */ /* 0x000fe200080006ff */
[----:B------:R-:W-:Y:S01]  /*5310*/  @!P1 SEL R3, R77, R0, !P2 ;  /* 0x000000004d039207 */ /* 0x000fe20005000000 */
[----:B------:R-:W-:Y:S01]  /*5320*/  USHF.L.U32 UR41, UR41, 0x8, URZ ;  /* 0x0000000829297899 */ /* 0x000fe200080006ff */
[----:B------:R-:W-:Y:S03]  /*5330*/  @P4 SHF.R.U32.HI R164, RZ, 0x10, R17 ;  /* 0x00000010ffa44819 */ /* 0x000fe60000011611 */
[----:B------:R-:W-:Y:S02]  /*5340*/  @!P1 IMAD.IADD R0, R2, 0x1, -R3 ;  /* 0x0000000102009824 */ /* 0x000fe400078e0a03 */
[----:B------:R-:W-:Y:S02]  /*5350*/  @!P1 IMAD.IADD R2, R3, 0x1, -R2 ;  /* 0x0000000103029824 */ /* 0x000fe400078e0a02 */
[----:B------:R-:W-:Y:S02]  /*5360*/  @!P1 IMAD R77, R0, R9, R77 ;  /* 0x00000009004d9224 */ /* 0x000fe400078e024d */
[----:B------:R-:W-:Y:S01]  /*5370*/  @!P1 IMAD R75, R2, R10, R75 ;  /* 0x0000000a024b9224 */ /* 0x000fe200078e024b */
[----:B------:R-:W-:Y:S06]  /*5380*/  @!P0 BRA `(.L_x_86) ;  /* 0x00000000007c8947 */ /* 0x000fec0003800000 */
[----:B------:R-:W1:Y:S01]  /*5390*/  LDCU.64 UR8, c[0x4][0x80] ;  /* 0x01001000ff0877ac */ /* 0x000e620008000a00 */
[----:B------:R-:W-:Y:S01]  /*53a0*/  MOV R2, 0x0 ;  /* 0x0000000000027802 */ /* 0x000fe20000000f00 */
[----:B------:R-:W-:Y:S02]  /*53b0*/  HFMA2 R12, -RZ, RZ, 0, 5.9604644775390625e-08 ;  /* 0x00000001ff0c7431 */ /* 0x000fe400000001ff */
[----:B------:R-:W-:Y:S01]  /*53c0*/  IMAD.MOV.U32 R8, RZ, RZ, 0x70 ;  /* 0x00000070ff087424 */ /* 0x000fe200078e00ff */
[----:B------:R2:W3:Y:S01]  /*53d0*/  LDC.64 R14, c[0x4][R2] ;  /* 0x01000000020e7b82 */ /* 0x0004e20000000a00 */
[----:B------:R-:W4:Y:S01]  /*53e0*/  LDCU.64 UR6, c[0x4][0x88] ;  /* 0x01001100ff0677ac */ /* 0x000f220008000a00 */
[----:B------:R-:W-:Y:S01]  /*53f0*/  IMAD.MOV.U32 R13, RZ, RZ, RZ ;  /* 0x000000ffff0d7224 */ /* 0x000fe200078e00ff */
[----:B------:R-:W2:Y:S01]  /*5400*/  LDCU.64 UR4, c[0x4][0x8] ;  /* 0x01000100ff0477ac */ /* 0x000ea20008000a00 */
[----:B-1----:R-:W-:Y:S01]  /*5410*/  MOV R5, UR9 ;  /* 0x0000000900057c02 */ /* 0x002fe20008000f00 */
[----:B------:R-:W-:Y:S01]  /*5420*/  IMAD.U32 R4, RZ, RZ, UR8 ;  /* 0x00000008ff047e24 */ /* 0x000fe2000f8e00ff */
[----:B----4-:R-:W-:Y:S01]  /*5430*/  MOV R7, UR7 ;  /* 0x0000000700077c02 */ /* 0x010fe20008000f00 */
[----:B------:R-:W-:Y:S01]  /*5440*/  IMAD.U32 R6, RZ, RZ, UR6 ;  /* 0x00000006ff067e24 */ /* 0x000fe2000f8e00ff */
[----:B--2---:R-:W-:Y:S01]  /*5450*/  MOV R11, UR5 ;  /* 0x00000005000b7c02 */ /* 0x004fe20008000f00 */
[----:B------:R-:W-:Y:S02]  /*5460*/  IMAD.U32 R10, RZ, RZ, UR4 ;  /* 0x00000004ff0a7e24 */ /* 0x000fe4000f8e00ff */
[----:B------:R-:W-:Y:S07]  /*5470*/  LEPC R20, `(.L_x_87) ;  /* 0x000000001014794e */ /* 0x000fee0000000000 */
[----:B---3-5:R-:W-:Y:S05]  /*5480*/  CALL.ABS.NOINC R14 ;  /* 0x000000000e007343 */ /* 0x028fea0003c00000 */
.L_x_87:
[----:B------:R-:W1:Y:S01]  /*5490*/  LDCU.64 UR8, c[0x4][0x80] ;  /* 0x01001000ff0877ac */ /* 0x000e620008000a00 */
[----:B------:R-:W2:Y:S01]  /*54a0*/  LDC.64 R2, c[0x4][R2] ;  /* 0x0100000002027b82 */ /* 0x000ea20000000a00 */
[----:B------:R-:W-:Y:S02]  /*54b0*/  HFMA2 R12, -RZ, RZ, 0, 5.9604644775390625e-08 ;  /* 0x00000001ff0c7431 */ /* 0x000fe400000001ff */
[----:B------:R-:W-:Y:S02]  /*54c0*/  IMAD.MOV.U32 R8, RZ, RZ, 0x70 ;  /* 0x00000070ff087424 */ /* 0x000fe400078e00ff */
[----:B------:R-:W-:Y:S01]  /*54d0*/  IMAD.MOV.U32 R13, RZ, RZ, RZ ;  /* 0x000000ffff0d7224 */ /* 0x000fe200078e00ff */
[----:B------:R-:W3:Y:S01]  /*54e0*/  LDCU.64 UR6, c[0x4][0x88] ;  /* 0x01001100ff0677ac */ /* 0x000ee20008000a00 */
[----:B------:R-:W4:Y:S01]  /*54f0*/  LDCU.64 UR4, c[0x4][0x8] ;  /* 0x01000100ff0477ac */ /* 0x000f220008000a00 */
[----:B-1----:R-:W-:Y:S02]  /*5500*/  MOV R4, UR8 ;  /* 0x0000000800047c02 */ /* 0x002fe40008000f00 */
[----:B------:R-:W-:Y:S02]  /*5510*/  MOV R5, UR9 ;  /* 0x0000000900057c02 */ /* 0x000fe40008000f00 */
[----:B---3--:R-:W-:Y:S01]  /*5520*/  MOV R7, UR7 ;  /* 0x0000000700077c02 */ /* 0x008fe20008000f00 */
[----:B------:R-:W-:Y:S01]  /*5530*/  IMAD.U32 R6, RZ, RZ, UR6 ;  /* 0x00000006ff067e24 */ /* 0x000fe2000f8e00ff */
[----:B----4-:R-:W-:Y:S01]  /*5540*/  MOV R11, UR5 ;  /* 0x00000005000b7c02 */ /* 0x010fe20008000f00 */
[----:B------:R-:W-:Y:S02]  /*5550*/  IMAD.U32 R10, RZ, RZ, UR4 ;  /* 0x00000004ff0a7e24 */ /* 0x000fe4000f8e00ff */
[----:B------:R-:W-:Y:S07]  /*5560*/  LEPC R20, `(.L_x_86) ;  /* 0x000000001014794e */ /* 0x000fee0000000000 */
[----:B--2---:R-:W-:Y:S05]  /*5570*/  CALL.ABS.NOINC R2 ;  /* 0x0000000002007343 */ /* 0x004fea0003c00000 */
.L_x_86:
[----:B------:R-:W-:Y:S05]  /*5580*/  BSYNC.RECONVERGENT B6 ;  /* 0x0000000000067941 */ /* 0x000fea0003800200 */
.L_x_85:
[----:B------:R-:W-:Y:S01]  /*5590*/  ISETP.NE.U32.AND P4, PT, R150, RZ, PT ;  /* 0x000000ff9600720c */ /* 0x000fe20003f85070 */
[----:B------:R-:W-:Y:S01]  /*55a0*/  UISETP.NE.AND UP2, UPT, UR50, URZ, UPT ;  /* 0x000000ff3200728c */ /* 0x000fe2000bf45270 */
[----:B------:R-:W-:Y:S01]  /*55b0*/  ISETP.NE.U32.AND P2, PT, RZ, UR38, PT ;  /* 0x00000026ff007c0c */ /* 0x000fe2000bf45070 */
[----:B------:R-:W-:Y:S01]  /*55c0*/  UISETP.NE.U32.AND UP1, UPT, UR46, URZ, UPT ;  /* 0x000000ff2e00728c */ /* 0x000fe2000bf25070 */
[----:B------:R-:W-:Y:S01]  /*55d0*/  ISETP.NE.AND.EX P4, PT, R151, RZ, PT, P4 ;  /* 0x000000ff9700720c */ /* 0x000fe20003f85340 */
[----:B------:R-:W-:Y:S01]  /*55e0*/  UPLOP3.LUT UP0, UPT, UPT, UPT, UPT, 0x40, 0x4 ;  /* 0x000000000004789c */ /* 0x000fe20003f0e870 */
[----:B------:R-:W-:Y:S01]  /*55f0*/  ISETP.NE.AND.EX P2, PT, RZ, UR39, PT, P2 ;  /* 0x00000027ff007c0c */ /* 0x000fe2000bf45320 */
[----:B------:R-:W-:Y:S01]  /*5600*/  UISETP.NE.AND.EX UP1, UPT, UR47, URZ, UPT, UP1 ;  /* 0x000000ff2f00728c */ /* 0x000fe2000bf25310 */
[----:B------:R-:W-:Y:S04]  /*5610*/  PLOP3.LUT P1, PT, PT, PT, UP2, 0x80, 0x8 ;  /* 0x000000000008781c */ /* 0x000fe80003f2f028 */
[----:B------:R-:W-:Y:S06]  /*5620*/  @UP2 UPLOP3.LUT UP0, UPT, UPT, UPT, UP1, 0x80, 0x8 ;  /* 0x000000000008289c */ /* 0x000fec0003f0f010 */
[----:B------:R-:W-:Y:S01]  /*5630*/  PLOP3.LUT P0, PT, PT, PT, UP0, 0x80, 0x8 ;  /* 0x000000000008781c */ /* 0x000fe20003f0f008 */
[----:B------:R-:W-:Y:S01]  /*5640*/  @!UPT UIADD3 URZ, UPT, UPT, URZ, URZ, URZ ;  /* 0x000000fffffff290 */ /* 0x000fe2000fffe0ff */
[----:B------:R-:W-:Y:S11]  /*5650*/  BRA.U !UP1, `(.L_x_88) ;  /* 0x0000000109387547 */ /* 0x000ff6000b800000 */
[----:B------:R-:W-:Y:S01]  /*5660*/  UISETP.NE.U32.AND UP0, UPT, UR38, URZ, UPT ;  /* 0x000000ff2600728c */ /* 0x000fe2000bf05070 */
[----:B------:R-:W-:Y:S02]  /*5670*/  HFMA2 R0, -RZ, RZ, 0, 5.9604644775390625e-08 ;  /* 0x00000001ff007431 */ /* 0x000fe400000001ff */
[----:B------:R-:W-:Y:S01]  /*5680*/  IMAD.MOV.U32 R155, RZ, RZ, 0x1 ;  /* 0x00000001ff9b7424 */ /* 0x000fe200078e00ff */
[----:B------:R-:W-:Y:S06]  /*5690*/  UISETP.NE.AND.EX UP0, UPT, UR39, URZ, UPT, UP0 ;  /* 0x000000ff2700728c */ /* 0x000fec000bf05300 */
[----:B------:R-:W-:Y:S05]  /*56a0*/  PLOP3.LUT P3, PT, PT, PT, UP0, 0x80, 0x8 ;  /* 0x000000000008781c */ /* 0x000fea0003f6f008 */
[----:B------:R-:W1:Y:S01]  /*56b0*/  @UP0 LDCU.64 UR6, c[0x0][0x888] ;  /* 0x00011100ff0607ac */ /* 0x000e620008000a00 */
[----:B------:R-:W-:Y:S07]  /*56c0*/  @UP0 UIMAD UR4, UR44, UR46, URZ ;  /* 0x0000002e2c0402a4 */ /* 0x000fee000f8e02ff */
[----:B------:R-:W-:Y:S01]  /*56d0*/  @!P3 PRMT R155, R0, 0x7610, R155 ;  /* 0x00007610009bb816 */ /* 0x000fe2000000009b */
[----:B-1----:R-:W-:Y:S03]  /*56e0*/  @UP0 UIMAD.WIDE UR6, UR4, 0x4, UR6 ;  /* 0x00000004040608a5 */ /* 0x002fe6000f8e0206 */
[----:B------:R-:W1:Y:S03]  /*56f0*/  @!UP0 LDCU UR4, c[0x0][0x880] ;  /* 0x00011000ff0487ac */ /* 0x000e660008000800 */
[----:B------:R-:W-:Y:S01]  /*5700*/  IMAD.U32 R2, RZ, RZ, UR6 ;  /* 0x00000006ff027e24 */ /* 0x000fe2000f8e00ff */
[----:B------:R-:W-:Y:S05]  /*5710*/  MOV R3, UR7 ;  /* 0x0000000700037c02 */ /* 0x000fea0008000f00 */
[----:B-----5:R2:W5:Y:S02]  /*5720*/  @P3 LDG.E R81, desc[UR48][R2.64] ;  /* 0x0000003002513981 */ /* 0x020564000c1e1900 */
[----:B-12---:R-:W-:Y:S02]  /*5730*/  @!P3 IMAD.U32 R81, RZ, RZ, UR4 ;  /* 0x00000004ff51be24 */ /* 0x006fe4000f8e00ff */
.L_x_88:
[----:B------:R-:W-:Y:S05]  /*5740*/  @!P4 BRA `(.L_x_89) ;  /* 0x000000000020c947 */ /* 0x000fea0003800000 */
[----:B------:R-:W-:Y:S04]  /*5750*/  ISETP.NE.U32.AND P3, PT, R148, RZ, PT ;  /* 0x000000ff9400720c */ /* 0x000fe80003f65070 */
[----:B------:R-:W-:Y:S11]  /*5760*/  ISETP.NE.AND.EX P3, PT, R149, RZ, PT, P3 ;  /* 0x000000ff9500720c */ /* 0x000ff60003f65330 */
[----:B------:R-:W-:Y:S02]  /*5770*/  @!UPT UIADD3 URZ, UPT, UPT, URZ, URZ, URZ ;  /* 0x000000fffffff290 */ /* 0x000fe4000fffe0ff */
[----:B------:R-:W1:Y:S01]  /*5780*/  @P3 LDC.64 R2, c[0x0][0x8a8] ;  /* 0x00022a00ff023b82 */ /* 0x000e620000000a00 */
[----:B------:R-:W-:Y:S04]  /*5790*/  @P3 IMAD R0, R150, UR44, RZ ;  /* 0x0000002c96003c24 */ /* 0x000fe8000f8e02ff */
[----:B-1----:R-:W-:Y:S05]  /*57a0*/  @P3 IMAD.WIDE R2, R0, 0x4, R2 ;  /* 0x0000000400023825 */ /* 0x002fea00078e0202 */
[----:B-----5:R1:W5:Y:S02]  /*57b0*/  @P3 LDG.E R78, desc[UR48][R2.64] ;  /* 0x00000030024e3981 */ /* 0x020364000c1e1900 */
[----:B-1----:R-:W2:Y:S02]  /*57c0*/  @!P3 LDC R78, c[0x0][0x8a0] ;  /* 0x00022800ff4ebb82 */ /* 0x002ea40000000800 */
.L_x_89:
[----:B-----5:R-:W-:Y:S01]  /*57d0*/  FSETP.NEU.AND P3, PT, R81, RZ, PT ;  /* 0x000000ff5100720b */ /* 0x020fe20003f6d000 */
[----:B------:R-:W-:Y:S01]  /*57e0*/  IMAD.SHL.U32 R178, R160, 0x2, RZ ;  /* 0x00000002a0b27824 */ /* 0x000fe200078e00ff */
[----:B------:R-:W-:Y:S01]  /*57f0*/  SEL R3, RZ, 0xffffffff, P2 ;  /* 0xffffffffff037807 */ /* 0x000fe20001000000 */
[----:B------:R-:W-:Y:S01]  /*5800*/  IMAD.SHL.U32 R100, R168, 0x10, RZ ;  /* 0x00000010a8647824 */ /* 0x000fe200078e00ff */
[----:B------:R-:W-:Y:S01]  /*5810*/  @P1 LOP3.LUT P2, RZ, R155, 0xff, RZ, 0xc0, !PT ;  /* 0x000000ff9bff1812 */ /* 0x000fe2000784c0ff */
[----:B------:R-:W-:Y:S01]  /*5820*/  VIADD R179, R178, UR36 ;  /* 0x00000024b2b37c36 */ /* 0x000fe20008000000 */
[----:B------:R-:W-:Y:S01]  /*5830*/  @P1 SEL R2, RZ, 0xffffffff, P3 ;  /* 0xffffffffff021807 */ /* 0x000fe20001800000 */
[----:B------:R-:W-:Y:S01]  /*5840*/  IMAD.SHL.U32 R102, R169, 0x10, RZ ;  /* 0x00000010a9667824 */ /* 0x000fe200078e00ff */
[----:B------:R-:W-:Y:S01]  /*5850*/  LOP3.LUT R167, R167, 0x1, RZ, 0x3c, !PT ;  /* 0x00000001a7a77812 */ /* 0x000fe200078e3cff */
[----:B------:R-:W-:Y:S01]  /*5860*/  IMAD.IADD R175, R179, 0x1, R100 ;  /* 0x00000001b3af7824 */ /* 0x000fe200078e0264 */
[----:B------:R-:W-:Y:S01]  /*5870*/  @P0 SEL R2, R3, R2, !P2 ;  /* 0x0000000203020207 */ /* 0x000fe20005000000 */
[----:B------:R-:W-:Y:S01]  /*5880*/  BSSY B1, `(.L_x_90) ;  /* 0x000004f000017945 */ /* 0x000fe20003800000 */
[----:B------:R-:W-:Y:S01]  /*5890*/  LEA R87, R76, UR36, 0x3 ;  /* 0x000000244c577c11 */ /* 0x000fe2000f8e18ff */
[----:B------:R-:W-:Y:S01]  /*58a0*/  IMAD.MOV.U32 R103, RZ, RZ, 0x1 ;  /* 0x00000001ff677424 */ /* 0x000fe200078e00ff */
[----:B------:R-:W-:Y:S01]  /*58b0*/  @P1 LOP3.LUT R2, R2, 0x1, RZ, 0xc0, !PT ;  /* 0x0000000102021812 */ /* 0x000fe200078ec0ff */
[----:B------:R-:W-:Y:S01]  /*58c0*/  IMAD R80, R76, 0x100, R79 ;  /* 0x000001004c507824 */ /* 0x000fe200078e024f */
[----:B------:R-:W-:Y:S01]  /*58d0*/  SHF.L.U32 R0, R166, 0x1f, RZ ;  /* 0x0000001fa6007819 */ /* 0x000fe200000006ff */
[----:B------:R-:W-:Y:S01]  /*58e0*/  IMAD.MOV.U32 R101, RZ, RZ, RZ ;  /* 0x000000ffff657224 */ /* 0x000fe200078e00ff */
[----:B------:R-:W-:Y:S02]  /*58f0*/  ISETP.NE.U32.OR P5, PT, R2, 0x1, !P1 ;  /* 0x000000010200780c */ /* 0x000fe40004fa5470 */
[----:B------:R-:W-:Y:S02]  /*5900*/  CS2R R146, SRZ ;  /* 0x0000000000927805 */ /* 0x000fe4000001ff00 */
[----:B------:R-:W-:Y:S02]  /*5910*/  PLOP3.LUT P2, PT, PT, PT, UP1, 0x80, 0x8 ;  /* 0x000000000008781c */ /* 0x000fe40003f4f018 */
[----:B------:R-:W-:Y:S02]  /*5920*/  CS2R R144, SRZ ;  /* 0x0000000000907805 */ /* 0x000fe4000001ff00 */
[----:B------:R-:W-:Y:S02]  /*5930*/  SEL R2, RZ, 0xffffffff, P3 ;  /* 0xffffffffff027807 */ /* 0x000fe40001800000 */
[----:B------:R-:W-:Y:S02]  /*5940*/  CS2R R138, SRZ ;  /* 0x00000000008a7805 */ /* 0x000fe4000001ff00 */
[----:B------:R-:W-:Y:S02]  /*5950*/  LOP3.LUT P3, R172, R155, 0xff, RZ, 0xc0, !PT ;  /* 0x000000ff9bac7812 */ /* 0x000fe4000786c0ff */
[----:B------:R-:W-:Y:S02]  /*5960*/  CS2R R136, SRZ ;  /* 0x0000000000887805 */ /* 0x000fe4000001ff00 */
[----:B------:R-:W-:Y:S02]  /*5970*/  P2R R176, PR, RZ, 0x20 ;  /* 0x00000020ffb07803 */ /* 0x000fe40000000000 */
[----:B------:R-:W-:Y:S02]  /*5980*/  CS2R R130, SRZ ;  /* 0x0000000000827805 */ /* 0x000fe4000001ff00 */
[----:B------:R-:W-:Y:S02]  /*5990*/  CS2R R128, SRZ ;  /* 0x0000000000807805 */ /* 0x000fe4000001ff00 */
[----:B------:R-:W-:Y:S02]  /*59a0*/  CS2R R122, SRZ ;  /* 0x00000000007a7805 */ /* 0x000fe4000001ff00 */
[----:B------:R-:W-:Y:S02]  /*59b0*/  CS2R R120, SRZ ;  /* 0x0000000000787805 */ /* 0x000fe4000001ff00 */
[----:B------:R-:W-:Y:S02]  /*59c0*/  @P5 SHF.L.U32 R4, R167, 0x1f, RZ ;  /* 0x0000001fa7045819 */ /* 0x000fe400000006ff */
[----:B------:R-:W-:Y:S02]  /*59d0*/  CS2R R114, SRZ ;  /* 0x0000000000727805 */ /* 0x000fe4000001ff00 */
[----:B------:R-:W-:Y:S02]  /*59e0*/  @P2 SEL R2, R3, R2, !P3 ;  /* 0x0000000203022207 */ /* 0x000fe40005800000 */
[----:B------:R-:W-:Y:S01]  /*59f0*/  CS2R R112, SRZ ;  /* 0x0000000000707805 */ /* 0x000fe2000001ff00 */
[----:B------:R-:W1:Y:S01]  /*5a00*/  @P5 SYNCS.PHASECHK.TRANS64.TRYWAIT P1, [UR36+0x60], R4 ;  /* 0x00006004ff0055a7 */ /* 0x000e620008021124 */
[----:B------:R-:W-:Y:S02]  /*5a10*/  CS2R R106, SRZ ;  /* 0x00000000006a7805 */ /* 0x000fe4000001ff00 */
[----:B------:R-:W-:Y:S02]  /*5a20*/  LOP3.LUT R2, R2, 0x1, RZ, 0xc0, !PT ;  /* 0x0000000102027812 */ /* 0x000fe400078ec0ff */
[----:B------:R-:W-:Y:S02]  /*5a30*/  CS2R R104, SRZ ;  /* 0x0000000000687805 */ /* 0x000fe4000001ff00 */
[----:B------:R-:W-:Y:S02]  /*5a40*/  CS2R R98, SRZ ;  /* 0x0000000000627805 */ /* 0x000fe4000001ff00 */
[----:B------:R-:W-:Y:S02]  /*5a50*/  CS2R R96, SRZ ;  /* 0x0000000000607805 */ /* 0x000fe4000001ff00 */
[----:B------:R-:W-:Y:S02]  /*5a60*/  ISETP.NE.U32.AND P4, PT, R2, 0x1, PT ;  /* 0x000000010200780c */ /* 0x000fe40003f85070 */
[----:B------:R-:W-:Y:S02]  /*5a70*/  CS2R R90, SRZ ;  /* 0x00000000005a7805 */ /* 0x000fe4000001ff00 */
[----:B------:R-:W-:Y:S01]  /*5a80*/  CS2R R88, SRZ ;  /* 0x0000000000587805 */ /* 0x000fe2000001ff00 */
[----:B------:R-:W-:Y:S01]  /*5a90*/  IMAD.IADD R177, R179, 0x1, R102 ;  /* 0x00000001b3b17824 */ /* 0x000fe200078e0266 */
[----:B------:R-:W-:Y:S01]  /*5aa0*/  P2R R108, PR, RZ, 0x10 ;  /* 0x00000010ff6c7803 */ /* 0x000fe20000000000 */
[----:B------:R-:W-:Y:S01]  /*5ab0*/  IMAD.IADD R174, R102, 0x1, R175 ;  /* 0x0000000166ae7824 */ /* 0x000fe200078e02af */
[----:B------:R3:W4:Y:S01]  /*5ac0*/  SYNCS.PHASECHK.TRANS64.TRYWAIT P0, [R87+URZ+0xd0], R0 ;  /* 0x0000d000570075a7 */ /* 0x00072200080011ff */
[----:B-1----:R-:W-:Y:S01]  /*5ad0*/  @P5 SEL R103, RZ, 0x1, !P1 ;  /* 0x00000001ff675807 */ /* 0x002fe20004800000 */
[----:B---3--:R-:W-:Y:S06]  /*5ae0*/  @!P5 BRA `(.L_x_91) ;  /* 0x0000000000a0d947 */ /* 0x008fec0003800000 */
[----:B------:R-:W-:Y:S01]  /*5af0*/  @P4 IMAD.MOV.U32 R2, RZ, RZ, -0x10 ;  /* 0xfffffff0ff024424 */ /* 0x000fe200078e00ff */
[----:B------:R-:W-:Y:S01]  /*5b00*/  ISETP.NE.AND P1, PT, R103, RZ, PT ;  /* 0x000000ff6700720c */ /* 0x000fe20003f25270 */
[----:B------:R-:W-:Y:S01]  /*5b10*/  BSSY B0, `(.L_x_92) ;  /* 0x0000010000007945 */ /* 0x000fe20003800000 */
[----:B------:R-:W-:Y:S02]  /*5b20*/  ISETP.NE.U32.AND P5, PT, R161, 0x1, PT ;  /* 0x00000001a100780c */ /* 0x000fe40003fa5070 */
[----:B------:R-:W-:Y:S02]  /*5b30*/  CS2R R98, SRZ ;  /* 0x0000000000627805 */ /* 0x000fe4000001ff00 */
[----:B------:R-:W-:Y:S02]  /*5b40*/  CS2R R96, SRZ ;  /* 0x0000000000607805 */ /* 0x000fe4000001ff00 */
[----:B------:R-:W-:Y:S02]  /*5b50*/  CS2R R114, SRZ ;  /* 0x0000000000727805 */ /* 0x000fe4000001ff00 */
[----:B------:R-:W-:Y:S02]  /*5b60*/  @P4 SEL R2, R2, 0x10, !P5 ;  /* 0x0000001002024807 */ /* 0x000fe40006800000 */
[----:B------:R-:W-:Y:S02]  /*5b70*/  CS2R R112, SRZ ;  /* 0x0000000000707805 */ /* 0x000fe4000001ff00 */
[----:B------:R-:W-:Y:S02]  /*5b80*/  CS2R R130, SRZ ;  /* 0x0000000000827805 */ /* 0x000fe4000001ff00 */
[----:B------:R-:W-:Y:S01]  /*5b90*/  CS2R R128, SRZ ;  /* 0x0000000000807805 */ /* 0x000fe2000001ff00 */
[----:B------:R-:W-:Y:S02]  /*5ba0*/  @P4 IMAD.IADD R7, R179, 0x1, R2 ;  /* 0x00000001b3074824 */ /* 0x000fe400078e0202 */
[C---:B------:R-:W-:Y:S02]  /*5bb0*/  @P4 IMAD.IADD R6, R2.reuse, 0x1, R177 ;  /* 0x0000000102064824 */ /* 0x040fe400078e02b1 */
[----:B------:R-:W-:Y:S01]  /*5bc0*/  @P4 IMAD.IADD R5, R2, 0x1, R175 ;  /* 0x0000000102054824 */ /* 0x000fe200078e02af */
[----:B------:R-:W-:Y:S06]  /*5bd0*/  @P1 BRA `(.L_x_93) ;  /* 0x00000000000c1947 */ /* 0x000fec0003800000 */
[----:B------:R-:W-:Y:S04]  /*5be0*/  SHF.L.U32 R4, R167, 0x1f, RZ ;  /* 0x0000001fa7047819 */ /* 0x000fe800000006ff */
[----:B------:R-:W1:Y:S02]  /*5bf0*/  SYNCS.PHASECHK.TRANS64.TRYWAIT P1, [UR36+0x60], R4 ;  /* 0x00006004ff0075a7 */ /* 0x000e640008021124 */
[----:B-1----:R-:W-:Y:S05]  /*5c00*/  @!P1 BRA `(.L_x_94) ;  /* 0x0000005c00609947 */ /* 0x002fea0003800000 */
.L_x_93:
[----:B------:R-:W-:Y:S05]  /*5c10*/  BSYNC B0 ;  /* 0x0000000000007941 */ /* 0x000fea0003800000 */
.L_x_92:
[----:B------:R-:W-:Y:S01]  /*5c20*/  ISETP.NE.AND P1, PT, R108, RZ, PT ;  /* 0x000000ff6c00720c */ /* 0x000fe20003f25270 */
[----:B------:R-:W-:Y:S01]  /*5c30*/  IMAD.MOV.U32 R147, RZ, RZ, RZ ;  /* 0x000000ffff937224 */ /* 0x000fe200078e00ff */
[----:B------:R-:W-:Y:S02]  /*5c40*/  CS2R R144, SRZ ;  /* 0x0000000000907805 */ /* 0x000fe4000001ff00 */
[----:B------:R-:W-:Y:S02]  /*5c50*/  CS2R R90, SRZ ;  /* 0x00000000005a7805 */ /* 0x000fe4000001ff00 */
[----:B------:R-:W-:Y:S02]  /*5c60*/  CS2R R88, SRZ ;  /* 0x0000000000587805 */ /* 0x000fe4000001ff00 */
[----:B------:R-:W-:Y:S02]  /*5c70*/  CS2R R106, SRZ ;  /* 0x00000000006a7805 */ /* 0x000fe4000001ff00 */
[----:B------:R-:W-:Y:S02]  /*5c80*/  CS2R R104, SRZ ;  /* 0x0000000000687805 */ /* 0x000fe4000001ff00 */
[----:B------:R-:W-:Y:S02]  /*5c90*/  CS2R R122, SRZ ;  /* 0x00000000007a7805 */ /* 0x000fe4000001ff00 */
[----:B------:R-:W-:Y:S02]  /*5ca0*/  CS2R R120, SRZ ;  /* 0x0000000000787805 */ /* 0x000fe4000001ff00 */
[----:B------:R-:W-:Y:S02]  /*5cb0*/  CS2R R138, SRZ ;  /* 0x00000000008a7805 */ /* 0x000fe4000001ff00 */
[----:B------:R-:W-:Y:S01]  /*5cc0*/  CS2R R136, SRZ ;  /* 0x0000000000887805 */ /* 0x000fe2000001ff00 */
[----:B------:R-:W-:Y:S01]  /*5cd0*/  IMAD.MOV.U32 R101, RZ, RZ, 0x1 ;  /* 0x00000001ff657424 */ /* 0x000fe200078e00ff */
[----:B------:R3:W1:Y:S01]  /*5ce0*/  @P1 LDS.128 R96, [R7+0x400] ;  /* 0x0004000007601984 */ /* 0x0006620000000c00 */
[----:B------:R-:W-:Y:S03]  /*5cf0*/  @P1 IMAD.IADD R2, R2, 0x1, R174 ;  /* 0x0000000102021824 */ /* 0x000fe600078e02ae */
[----:B------:R3:W1:Y:S04]  /*5d00*/  @P1 LDS.128 R112, [R6+0x400] ;  /* 0x0004000006701984 */ /* 0x0006680000000c00 */
[----:B------:R3:W1:Y:S04]  /*5d10*/  @P1 LDS.128 R128, [R5+0x400] ;  /* 0x0004000005801984 */ /* 0x0006680000000c00 */
[----:B------:R3:W1:Y:S04]  /*5d20*/  @P1 LDS.128 R144, [R2+0x400] ;  /* 0x0004000002901984 */ /* 0x0006680000000c00 */
[----:B------:R3:W1:Y:S04]  /*5d30*/  @P1 LDS.128 R88, [R178+UR36+0x400] ;  /* 0x00040024b2581984 */ /* 0x0006680008000c00 */
[----:B------:R3:W1:Y:S04]  /*5d40*/  @P1 LDS.128 R104, [R177+0x400] ;  /* 0x00040000b1681984 */ /* 0x0006680000000c00 */
[----:B------:R3:W1:Y:S04]  /*5d50*/  @P1 LDS.128 R120, [R175+0x400] ;  /* 0x00040000af781984 */ /* 0x0006680000000c00 */
[----:B------:R3:W1:Y:S02]  /*5d60*/  @P1 LDS.128 R136, [R174+0x400] ;  /* 0x00040000ae881984 */ /* 0x0006640000000c00 */
.L_x_91:
[----:B------:R-:W-:Y:S05]  /*5d70*/  BSYNC B1 ;  /* 0x0000000000017941 */ /* 0x000fea0003800000 */
.L_x_90:
[----:B-1----:R-:W-:Y:S04]  /*5d80*/  SHF.R.U32.HI R3, RZ, 0x15, R80 ;  /* 0x00000015ff037819 */ /* 0x002fe80000011650 */
[----:B------:R-:W-:Y:S01]  /*5d90*/  LOP3.LUT P1, RZ, R3, 0x3, R162, 0x48, !PT ;  /* 0x0000000303ff7812 */ /* 0x000fe200078248a2 */
[----:B------:R-:W-:Y:S01]  /*5da0*/  @!UPT UIADD3 URZ, UPT, UPT, URZ, URZ, URZ ;  /* 0x000000fffffff290 */ /* 0x000fe2000fffe0ff */
[----:B----4-:R-:W-:Y:S11]  /*5db0*/  @P0 BRA `(.L_x_95) ;  /* 0x0000000000080947 */ /* 0x010ff60003800000 */
[----:B------:R-:W1:Y:S02]  /*5dc0*/  SYNCS.PHASECHK.TRANS64.TRYWAIT P0, [R87+URZ+0xd0], R0 ;  /* 0x0000d000570075a7 */ /* 0x000e6400080011ff */
[----:B-1----:R-:W-:Y:S05]  /*5dd0*/  @!P0 BRA `(.L_x_96) ;  /* 0x0000005c00048947 */ /* 0x002fea0003800000 */
.L_x_95:
[----:B------:R-:W-:Y:S05]  /*5de0*/  @!P1 BRA `(.L_x_97) ;  /* 0x0000000000409947 */ /* 0x000fea0003800000 */
[----:B------:R-:W4:Y:S01]  /*5df0*/  LDCU.64 UR8, c[0x4][0x70] ;  /* 0x01000e00ff0877ac */ /* 0x000f220008000a00 */
[----:B------:R-:W-:Y:S01]  /*5e00*/  MOV R3, 0x0 ;  /* 0x0000000000037802 */ /* 0x000fe20000000f00 */
[----:B------:R-:W-:Y:S02]  /*5e10*/  HFMA2 R12, -RZ, RZ, 0, 5.9604644775390625e-08 ;  /* 0x00000001ff0c7431 */ /* 0x000fe400000001ff */
[----:B------:R-:W-:Y:S02]  /*5e20*/  IMAD.MOV.U32 R8, RZ, RZ, 0x192 ;  /* 0x00000192ff087424 */ /* 0x000fe400078e00ff */
[----:B------:R-:W-:Y:S01]  /*5e30*/  IMAD.MOV.U32 R13, RZ, RZ, RZ ;  /* 0x000000ffff0d7224 */ /* 0x000fe200078e00ff */
[----:B------:R-:W5:Y:S01]  /*5e40*/  LDCU.64 UR6, c[0x4][0x78] ;  /* 0x01000f00ff0677ac */ /* 0x000f620008000a00 */
[----:B---3--:R-:W3:Y:S01]  /*5e50*/  LDC.64 R2, c[0x4][R3] ;  /* 0x0100000003027b82 */ /* 0x008ee20000000a00 */
[----:B------:R-:W1:Y:S01]  /*5e60*/  LDCU.64 UR4, c[0x4][0x10] ;  /* 0x01000200ff0477ac */ /* 0x000e620008000a00 */
[----:B----4-:R-:W-:Y:S01]  /*5e70*/  MOV R5, UR9 ;  /* 0x0000000900057c02 */ /* 0x010fe20008000f00 */
[----:B------:R-:W-:Y:S01]  /*5e80*/  IMAD.U32 R4, RZ, RZ, UR8 ;  /* 0x00000008ff047e24 */ /* 0x000fe2000f8e00ff */
[----:B-----5:R-:W-:Y:S01]  /*5e90*/  MOV R7, UR7 ;  /* 0x0000000700077c02 */ /* 0x020fe20008000f00 */
[----:B------:R-:W-:Y:S01]  /*5ea0*/  IMAD.U32 R6, RZ, RZ, UR6 ;  /* 0x00000006ff067e24 */ /* 0x000fe2000f8e00ff */
[----:B-1----:R-:W-:Y:S01]  /*5eb0*/  MOV R11, UR5 ;  /* 0x00000005000b7c02 */ /* 0x002fe20008000f00 */
[----:B------:R-:W-:Y:S02]  /*5ec0*/  IMAD.U32 R10, RZ, RZ, UR4 ;  /* 0x00000004ff0a7e24 */ /* 0x000fe4000f8e00ff */
[----:B------:R-:W-:Y:S07]  /*5ed0*/  LEPC R20, `(.L_x_97) ;  /* 0x000000001014794e */ /* 0x000fee0000000000 */
[----:B--23--:R-:W-:Y:S05]  /*5ee0*/  CALL.ABS.NOINC R2 ;  /* 0x0000000002007343 */ /* 0x00cfea0003c00000 */
.L_x_97:
[----:B------:R-:W-:Y:S05]  /*5ef0*/  WARPSYNC.ALL ;  /* 0x0000000000007948 */ /* 0x000fea0003800000 */
[----:B------:R-:W-:Y:S01]  /*5f00*/  R2UR UR4, R80 ;  /* 0x00000000500472ca */ /* 0x000fe200000e0000 */
[--C-:B------:R-:W-:Y:S01]  /*5f10*/  HADD2.F32 R82, -RZ, R88.reuse.H0_H0 ;  /* 0x20000058ff527230 */ /* 0x100fe20000004100 */
[----:B------:R-:W-:Y:S01]  /*5f20*/  MOV R110, 0xfffffff0 ;  /* 0xfffffff0006e7802 */ /* 0x000fe20000000f00 */
[----:B------:R-:W-:Y:S01]  /*5f30*/  HADD2.F32 R83, -RZ, R88.H1_H1 ;  /* 0x30000058ff537230 */ /* 0x000fe20000004100 */
[----:B------:R-:W-:Y:S01]  /*5f40*/  ISETP.NE.U32.AND P6, PT, R161, 0x1, PT ;  /* 0x00000001a100780c */ /* 0x000fe20003fc5070 */
[----:B------:R-:W-:Y:S01]  /*5f50*/  HADD2.F32 R84, -RZ, R89.H1_H1 ;  /* 0x30000059ff547230 */ /* 0x000fe20000004100 */
[----:B------:R-:W-:Y:S01]  /*5f60*/  ISETP.NE.AND P0, PT, R170, RZ, PT ;  /* 0x000000ffaa00720c */ /* 0x000fe20003f05270 */
[--C-:B------:R-:W-:Y:S01]  /*5f70*/  HADD2.F32 R85, -RZ, R107.reuse.H0_H0 ;  /* 0x2000006bff557230 */ /* 0x100fe20000004100 */
[----:B------:R-:W-:Y:S01]  /*5f80*/  SEL R110, R110, 0x10, !P6 ;  /* 0x000000106e6e7807 */ /* 0x000fe20007000000 */
[----:B------:R-:W-:Y:S01]  /*5f90*/  HADD2.F32 R86, -RZ, R107.H1_H1 ;  /* 0x3000006bff567230 */ /* 0x000fe20000004100 */
[----:B------:R-:W-:Y:S02]  /*5fa0*/  BSSY.RECONVERGENT B0, `(.L_x_98) ;  /* 0x00000fb000007945 */ /* 0x000fe40003800200 */
[----:B------:R-:W-:Y:S01]  /*5fb0*/  IADD3 R179, PT, PT, R179, R110, RZ ;  /* 0x0000006eb3b37210 */ /* 0x000fe20007ffe0ff */
[----:B---3--:R-:W1:Y:S01]  /*5fc0*/  LDTM.x64 R4, tmem[UR4] ;  /* 0x00000004000479ee */ /* 0x008e620008340000 */
[C---:B------:R-:W-:Y:S02]  /*5fd0*/  IADD3 R180, PT, PT, R110.reuse, R177, RZ ;  /* 0x000000b16eb47210 */ /* 0x040fe40007ffe0ff */
[C---:B------:R-:W-:Y:S02]  /*5fe0*/  IADD3 R182, PT, PT, R110.reuse, R175, RZ ;  /* 0x000000af6eb67210 */ /* 0x040fe40007ffe0ff */
[----:B------:R-:W-:Y:S01]  /*5ff0*/  IADD3 R181, PT, PT, R110, R174, RZ ;  /* 0x000000ae6eb57210 */ /* 0x000fe20007ffe0ff */
[C---:B-12---:R-:W-:Y:S01]  /*6000*/  FMUL R0, R78.reuse, R4 ;  /* 0x000000044e007220 */ /* 0x046fe20000400000 */
[C---:B------:R-:W-:Y:S01]  /*6010*/  FMUL R2, R78.reuse, R5 ;  /* 0x000000054e027220 */ /* 0x040fe20000400000 */
[C---:B------:R-:W-:Y:S01]  /*6020*/  FMUL R3, R78.reuse, R6 ;  /* 0x000000064e037220 */ /* 0x040fe20000400000 */
[C---:B------:R-:W-:Y:S01]  /*6030*/  FMUL R7, R78.reuse, R7 ;  /* 0x000000074e077220 */ /* 0x040fe20000400000 */
[C---:B------:R-:W-:Y:S01]  /*6040*/  FFMA R0, R81.reuse, R82, R0 ;  /* 0x0000005251007223 */ /* 0x040fe20000000000 */
[----:B------:R-:W-:Y:S02]  /*6050*/  HADD2.F32 R82, -RZ, R89.H0_H0 ;  /* 0x20000059ff527230 */ /* 0x000fe40000004100 */
[C---:B------:R-:W-:Y:S01]  /*6060*/  FFMA R2, R81.reuse, R83, R2 ;  /* 0x0000005351027223 */ /* 0x040fe20000000002 */
[--C-:B------:R-:W-:Y:S02]  /*6070*/  HADD2.F32 R83, -RZ, R90.reuse.H0_H0 ;  /* 0x2000005aff537230 */ /* 0x100fe40000004100 */
[C---:B------:R-:W-:Y:S01]  /*6080*/  FMUL R4, R78.reuse, R8 ;  /* 0x000000084e047220 */ /* 0x040fe20000400000 */
[----:B------:R-:W-:Y:S01]  /*6090*/  FMUL R5, R78, R9 ;  /* 0x000000094e057220 */ /* 0x000fe20000400000 */
[C---:B------:R-:W-:Y:S01]  /*60a0*/  FFMA R3, R81.reuse, R82, R3 ;  /* 0x0000005251037223 */ /* 0x040fe20000000003 */
[----:B------:R-:W-:Y:S01]  /*60b0*/  HADD2.F32 R82, -RZ, R90.H1_H1 ;  /* 0x3000005aff527230 */ /* 0x000fe20000004100 */
[----:B------:R-:W-:Y:S01]  /*60c0*/  F2FP.F16.F32.PACK_AB R92, R2, R0 ;  /* 0x00000000025c723e */ /* 0x000fe200000000ff */
[C---:B------:R-:W-:Y:S01]  /*60d0*/  FFMA R7, R81.reuse, R84, R7 ;  /* 0x0000005451077223 */ /* 0x040fe20000000007 */
[C---:B------:R-:W-:Y:S01]  /*60e0*/  FFMA R4, R81.reuse, R83, R4 ;  /* 0x0000005351047223 */ /* 0x040fe20000000004 */
[--C-:B------:R-:W-:Y:S02]  /*60f0*/  HADD2.F32 R83, -RZ, R91.reuse.H0_H0 ;  /* 0x2000005bff537230 */ /* 0x100fe40000004100 */
[----:B------:R-:W-:Y:S01]  /*6100*/  FFMA R5, R81, R82, R5 ;  /* 0x0000005251057223 */ /* 0x000fe20000000005 */
[C---:B------:R-:W-:Y:S01]  /*6110*/  FMUL R6, R78.reuse, R10 ;  /* 0x0000000a4e067220 */ /* 0x040fe20000400000 */
[----:B------:R-:W-:Y:S01]  /*6120*/  HADD2.F32 R82, -RZ, R91.H1_H1 ;  /* 0x3000005bff527230 */ /* 0x000fe20000004100 */
[----:B------:R-:W-:Y:S01]  /*6130*/  F2FP.F16.F32.PACK_AB R93, R7, R3 ;  /* 0x00000003075d723e */ /* 0x000fe200000000ff */
[C---:B------:R-:W-:Y:S01]  /*6140*/  FMUL R11, R78.reuse, R11 ;  /* 0x0000000b4e0b7220 */ /* 0x040fe20000400000 */
[----:B------:R-:W-:Y:S01]  /*6150*/  F2FP.F16.F32.PACK_AB R94, R5, R4 ;  /* 0x00000004055e723e */ /* 0x000fe200000000ff */
[C---:B------:R-:W-:Y:S01]  /*6160*/  FFMA R6, R81.reuse, R83, R6 ;  /* 0x0000005351067223 */ /* 0x040fe20000000006 */
[C---:B------:R-:W-:Y:S01]  /*6170*/  FMUL R8, R78.reuse, R12 ;  /* 0x0000000c4e087220 */ /* 0x040fe20000400000 */
[----:B------:R-:W-:Y:S01]  /*6180*/  FFMA R11, R81, R82, R11 ;  /* 0x00000052510b7223 */ /* 0x000fe2000000000b */
[--C-:B------:R-:W-:Y:S02]  /*6190*/  HADD2.F32 R82, -RZ, R96.reuse.H0_H0 ;  /* 0x20000060ff527230 */ /* 0x100fe40000004100 */
[C---:B------:R-:W-:Y:S01]  /*61a0*/  FMUL R9, R78.reuse, R13 ;  /* 0x0000000d4e097220 */ /* 0x040fe20000400000 */
[----:B------:R-:W-:Y:S02]  /*61b0*/  HADD2.F32 R84, -RZ, R96.H1_H1 ;  /* 0x30000060ff547230 */ /* 0x000fe40000004100 */
[C---:B------:R-:W-:Y:S01]  /*61c0*/  FMUL R10, R78.reuse, R14 ;  /* 0x0000000e4e0a7220 */ /* 0x040fe20000400000 */
[--C-:B------:R-:W-:Y:S01]  /*61d0*/  HADD2.F32 R83, -RZ, R97.reuse.H0_H0 ;  /* 0x20000061ff537230 */ /* 0x100fe20000004100 */
[----:B------:R-:W-:Y:S01]  /*61e0*/  F2FP.F16.F32.PACK_AB R95, R11, R6 ;  /* 0x000000060b5f723e */ /* 0x000fe200000000ff */
[C---:B------:R-:W-:Y:S01]  /*61f0*/  FFMA R8, R81.reuse, R82, R8 ;  /* 0x0000005251087223 */ /* 0x040fe20000000008 */
[----:B------:R-:W-:Y:S02]  /*6200*/  HADD2.F32 R82, -RZ, R97.H1_H1 ;  /* 0x30000061ff527230 */ /* 0x000fe40000004100 */
[C---:B------:R-:W-:Y:S01]  /*6210*/  FFMA R9, R81.reuse, R84, R9 ;  /* 0x0000005451097223 */ /* 0x040fe20000000009 */
[----:B------:R-:W-:Y:S01]  /*6220*/  FFMA R10, R81, R83, R10 ;  /* 0x00000053510a7223 */ /* 0x000fe2000000000a */
[----:B------:R1:W-:Y:S01]  /*6230*/  STS.128 [R178+UR36+0x400], R92 ;  /* 0x0004005cb2007988 */ /* 0x0003e20008000c24 */
[C---:B------:R-:W-:Y:S01]  /*6240*/  FMUL R15, R78.reuse, R15 ;  /* 0x0000000f4e0f7220 */ /* 0x040fe20000400000 */
[--C-:B------:R-:W-:Y:S01]  /*6250*/  HADD2.F32 R83, -RZ, R98.reuse.H0_H0 ;  /* 0x20000062ff537230 */ /* 0x100fe20000004100 */
[----:B------:R-:W-:Y:S01]  /*6260*/  F2FP.F16.F32.PACK_AB R116, R9, R8 ;  /* 0x000000080974723e */ /* 0x000fe200000000ff */
[----:B------:R-:W-:Y:S02]  /*6270*/  HADD2.F32 R84, -RZ, R98.H1_H1 ;  /* 0x30000062ff547230 */ /* 0x000fe40000004100 */
[----:B------:R-:W-:Y:S01]  /*6280*/  FFMA R15, R81, R82, R15 ;  /* 0x00000052510f7223 */ /* 0x000fe2000000000f */
[C---:B------:R-:W-:Y:S01]  /*6290*/  FMUL R12, R78.reuse, R16 ;  /* 0x000000104e0c7220 */ /* 0x040fe20000400000 */
[C---:B------:R-:W-:Y:S01]  /*62a0*/  FMUL R13, R78.reuse, R17 ;  /* 0x000000114e0d7220 */ /* 0x040fe20000400000 */
[--C-:B------:R-:W-:Y:S02]  /*62b0*/  HADD2.F32 R82, -RZ, R99.reuse.H0_H0 ;  /* 0x20000063ff527230 */ /* 0x100fe40000004100 */
[C---:B------:R-:W-:Y:S01]  /*62c0*/  FMUL R14, R78.reuse, R18 ;  /* 0x000000124e0e7220 */ /* 0x040fe20000400000 */
[----:B------:R-:W-:Y:S01]  /*62d0*/  F2FP.F16.F32.PACK_AB R117, R15, R10 ;  /* 0x0000000a0f75723e */ /* 0x000fe200000000ff */
[C---:B------:R-:W-:Y:S01]  /*62e0*/  FFMA R12, R81.reuse, R83, R12 ;  /* 0x00000053510c7223 */ /* 0x040fe2000000000c */
[C---:B------:R-:W-:Y:S01]  /*62f0*/  FFMA R13, R81.reuse, R84, R13 ;  /* 0x00000054510d7223 */ /* 0x040fe2000000000d */
[----:B------:R-:W-:Y:S01]  /*6300*/  FFMA R14, R81, R82, R14 ;  /* 0x00000052510e7223 */ /* 0x000fe2000000000e */
[----:B------:R-:W-:Y:S02]  /*6310*/  HADD2.F32 R84, -RZ, R99.H1_H1 ;  /* 0x30000063ff547230 */ /* 0x000fe40000004100 */
[C---:B------:R-:W-:Y:S01]  /*6320*/  FMUL R19, R78.reuse, R19 ;  /* 0x000000134e137220 */ /* 0x040fe20000400000 */
[--C-:B------:R-:W-:Y:S01]  /*6330*/  HADD2.F32 R82, -RZ, R104.reuse.H0_H0 ;  /* 0x20000068ff527230 */ /* 0x100fe20000004100 */
[----:B------:R-:W-:Y:S01]  /*6340*/  F2FP.F16.F32.PACK_AB R118, R13, R12 ;  /* 0x0000000c0d76723e */ /* 0x000fe200000000ff */
[C---:B------:R-:W-:Y:S01]  /*6350*/  FMUL R16, R78.reuse, R20 ;  /* 0x000000144e107220 */ /* 0x040fe20000400000 */
[C---:B------:R-:W-:Y:S01]  /*6360*/  FFMA R19, R81.reuse, R84, R19 ;  /* 0x0000005451137223 */ /* 0x040fe20000000013 */
[----:B------:R-:W-:Y:S02]  /*6370*/  HADD2.F32 R84, -RZ, R104.H1_H1 ;  /* 0x30000068ff547230 */ /* 0x000fe40000004100 */
[C---:B------:R-:W-:Y:S01]  /*6380*/  FMUL R17, R78.reuse, R21 ;  /* 0x000000154e117220 */ /* 0x040fe20000400000 */
[----:B------:R-:W-:Y:S01]  /*6390*/  FFMA R16, R81, R82, R16 ;  /* 0x0000005251107223 */ /* 0x000fe20000000010 */
[--C-:B------:R-:W-:Y:S01]  /*63a0*/  HADD2.F32 R82, -RZ, R105.reuse.H0_H0 ;  /* 0x20000069ff527230 */ /* 0x100fe20000004100 */
[----:B------:R-:W-:Y:S01]  /*63b0*/  F2FP.F16.F32.PACK_AB R119, R19, R14 ;  /* 0x0000000e1377723e */ /* 0x000fe200000000ff */
[----:B------:R-:W-:Y:S01]  /*63c0*/  FFMA R17, R81, R84, R17 ;  /* 0x0000005451117223 */ /* 0x000fe20000000011 */
[C---:B------:R-:W-:Y:S01]  /*63d0*/  FMUL R18, R78.reuse, R22 ;  /* 0x000000164e127220 */ /* 0x040fe20000400000 */
[C---:B------:R-:W-:Y:S01]  /*63e0*/  FMUL R23, R78.reuse, R23 ;  /* 0x000000174e177220 */ /* 0x040fe20000400000 */
[--C-:B------:R-:W-:Y:S01]  /*63f0*/  HADD2.F32 R83, -RZ, R106.reuse.H0_H0 ;  /* 0x2000006aff537230 */ /* 0x100fe20000004100 */
[----:B------:R2:W-:Y:S01]  /*6400*/  STS.128 [R179+0x400], R116 ;  /* 0x00040074b3007388 */ /* 0x0005e20000000c00 */
[----:B------:R-:W-:Y:S01]  /*6410*/  F2FP.F16.F32.PACK_AB R124, R17, R16 ;  /* 0x00000010117c723e */ /* 0x000fe200000000ff */
[C---:B------:R-:W-:Y:S01]  /*6420*/  FFMA R18, R81.reuse, R82, R18 ;  /* 0x0000005251127223 */ /* 0x040fe20000000012 */
[----:B------:R-:W-:Y:S02]  /*6430*/  HADD2.F32 R82, -RZ, R105.H1_H1 ;  /* 0x30000069ff527230 */ /* 0x000fe40000004100 */
[C---:B------:R-:W-:Y:S01]  /*6440*/  FMUL R20, R78.reuse, R24 ;  /* 0x000000184e147220 */ /* 0x040fe20000400000 */
[----:B------:R-:W-:Y:S02]  /*6450*/  HADD2.F32 R84, -RZ, R106.H1_H1 ;  /* 0x3000006aff547230 */ /* 0x000fe40000004100 */
[C---:B------:R-:W-:Y:S01]  /*6460*/  FMUL R21, R78.reuse, R25 ;  /* 0x000000194e157220 */ /* 0x040fe20000400000 */
[C---:B------:R-:W-:Y:S01]  /*6470*/  FMUL R22, R78.reuse, R26 ;  /* 0x0000001a4e167220 */ /* 0x040fe20000400000 */
[C---:B------:R-:W-:Y:S01]  /*6480*/  FFMA R23, R81.reuse, R82, R23 ;  /* 0x0000005251177223 */ /* 0x040fe20000000017 */
[C---:B------:R-:W-:Y:S01]  /*6490*/  FFMA R20, R81.reuse, R83, R20 ;  /* 0x0000005351147223 */ /* 0x040fe20000000014 */
[C---:B------:R-:W-:Y:S01]  /*64a0*/  FFMA R21, R81.reuse, R84, R21 ;  /* 0x0000005451157223 */ /* 0x040fe20000000015 */
[----:B------:R-:W-:Y:S01]  /*64b0*/  FFMA R22, R81, R85, R22 ;  /* 0x0000005551167223 */ /* 0x000fe20000000016 */
[C---:B------:R-:W-:Y:S01]  /*64c0*/  FMUL R27, R78.reuse, R27 ;  /* 0x0000001b4e1b7220 */ /* 0x040fe20000400000 */
[--C-:B------:R-:W-:Y:S01]  /*64d0*/  HADD2.F32 R82, -RZ, R112.reuse.H0_H0 ;  /* 0x20000070ff527230 */ /* 0x100fe20000004100 */
[----:B------:R-:W-:Y:S01]  /*64e0*/  F2FP.F16.F32.PACK_AB R125, R23, R18 ;  /* 0x00000012177d723e */ /* 0x000fe200000000ff */
[C---:B------:R-:W-:Y:S01]  /*64f0*/  FMUL R24, R78.reuse, R28 ;  /* 0x0000001c4e187220 */ /* 0x040fe20000400000 */
[----:B------:R-:W-:Y:S01]  /*6500*/  F2FP.F16.F32.PACK_AB R126, R21, R20 ;  /* 0x00000014157e723e */ /* 0x000fe200000000ff */
[C---:B------:R-:W-:Y:S01]  /*6510*/  FFMA R27, R81.reuse, R86, R27 ;  /* 0x00000056511b7223 */ /* 0x040fe2000000001b */
[----:B------:R-:W-:Y:S02]  /*6520*/  HADD2.F32 R84, -RZ, R112.H1_H1 ;  /* 0x30000070ff547230 */ /* 0x000fe40000004100 */
[----:B------:R-:W-:Y:S01]  /*6530*/  FFMA R24, R81, R82, R24 ;  /* 0x0000005251187223 */ /* 0x000fe20000000018 */
[C---:B------:R-:W-:Y:S01]  /*6540*/  FMUL R25, R78.reuse, R29 ;  /* 0x0000001d4e197220 */ /* 0x040fe20000400000 */
[--C-:B------:R-:W-:Y:S01]  /*6550*/  HADD2.F32 R83, -RZ, R113.reuse.H0_H0 ;  /* 0x20000071ff537230 */ /* 0x100fe20000004100 */
[----:B------:R-:W-:Y:S01]  /*6560*/  F2FP.F16.F32.PACK_AB R127, R27, R22 ;  /* 0x000000161b7f723e */ /* 0x000fe200000000ff */
[C---:B------:R-:W-:Y:S01]  /*6570*/  FMUL R26, R78.reuse, R30 ;  /* 0x0000001e4e1a7220 */ /* 0x040fe20000400000 */
[----:B------:R-:W-:Y:S02]  /*6580*/  HADD2.F32 R82, -RZ, R113.H1_H1 ;  /* 0x30000071ff527230 */ /* 0x000fe40000004100 */
[C---:B------:R-:W-:Y:S01]  /*6590*/  FFMA R25, R81.reuse, R84, R25 ;  /* 0x0000005451197223 */ /* 0x040fe20000000019 */
[C---:B------:R-:W-:Y:S01]  /*65a0*/  FMUL R31, R78.reuse, R31 ;  /* 0x0000001f4e1f7220 */ /* 0x040fe20000400000 */
[----:B------:R3:W-:Y:S01]  /*65b0*/  STS.128 [R177+0x400], R124 ;  /* 0x0004007cb1007388 */ /* 0x0007e20000000c00 */
[----:B------:R-:W-:Y:S01]  /*65c0*/  FFMA R26, R81, R83, R26 ;  /* 0x00000053511a7223 */ /* 0x000fe2000000001a */
[--C-:B------:R-:W-:Y:S01]  /*65d0*/  HADD2.F32 R83, -RZ, R114.reuse.H0_H0 ;  /* 0x20000072ff537230 */ /* 0x100fe20000004100 */
[----:B-1----:R-:W-:Y:S01]  /*65e0*/  F2FP.F16.F32.PACK_AB R92, R25, R24 ;  /* 0x00000018195c723e */ /* 0x002fe200000000ff */
[----:B------:R-:W-:Y:S01]  /*65f0*/  FFMA R31, R81, R82, R31 ;  /* 0x00000052511f7223 */ /* 0x000fe2000000001f */
[C---:B------:R-:W-:Y:S01]  /*6600*/  FMUL R28, R78.reuse, R32 ;  /* 0x000000204e1c7220 */ /* 0x040fe20000400000 */
[----:B------:R-:W-:Y:S02]  /*6610*/  HADD2.F32 R82, -RZ, R114.H1_H1 ;  /* 0x30000072ff527230 */ /* 0x000fe40000004100 */
[C---:B------:R-:W-:Y:S01]  /*6620*/  FMUL R29, R78.reuse, R33 ;  /* 0x000000214e1d7220 */ /* 0x040fe20000400000 */
[--C-:B------:R-:W-:Y:S01]  /*6630*/  HADD2.F32 R85, -RZ, R115.reuse.H0_H0 ;  /* 0x20000073ff557230 */ /* 0x100fe20000004100 */
[----:B------:R-:W-:Y:S01]  /*6640*/  F2FP.F16.F32.PACK_AB R93, R31, R26 ;  /* 0x0000001a1f5d723e */ /* 0x000fe200000000ff */
[C---:B------:R-:W-:Y:S01]  /*6650*/  FFMA R28, R81.reuse, R83, R28 ;  /* 0x00000053511c7223 */ /* 0x040fe2000000001c */
        /* <DEDUP_REMOVED lines=16> */
[----:B------:R-:W-:Y:S01]  /*6760*/  HADD2.F32 R82, -RZ, R121.H1_H1 ;  /* 0x30000079ff527230 */ /* 0x000fe20000004100 */
[----:B------:R1:W-:Y:S01]  /*6770*/  STS.128 [R180+0x400], R92 ;  /* 0x0004005cb4007388 */ /* 0x0003e20000000c00 */
[C---:B------:R-:W-:Y:S01]  /*6780*/  FMUL R39, R78.reuse, R39 ;  /* 0x000000274e277220 */ /* 0x040fe20000400000 */
[----:B--2---:R-:W-:Y:S01]  /*6790*/  F2FP.F16.F32.PACK_AB R116, R33, R32 ;  /* 0x000000202174723e */ /* 0x004fe200000000ff */
[C---:B------:R-:W-:Y:S01]  /*67a0*/  FFMA R34, R81.reuse, R83, R34 ;  /* 0x0000005351227223 */ /* 0x040fe20000000022 */
[--C-:B------:R-:W-:Y:S02]  /*67b0*/  HADD2.F32 R83, -RZ, R122.reuse.H0_H0 ;  /* 0x2000007aff537230 */ /* 0x100fe40000004100 */
        /* <DEDUP_REMOVED lines=26> */
[----:B---3--:R-:W-:Y:S01]  /*6960*/  F2FP.F16.F32.PACK_AB R124, R41, R40 ;  /* 0x00000028297c723e */ /* 0x008fe200000000ff */
        /* <DEDUP_REMOVED lines=9> */
[C---:B------:R-:W-:Y:S01]  /*6a00*/  FFMA R45, R81.reuse, R84, R45 ;  /* 0x00000054512d7223 */ /* 0x040fe2000000002d */
[C---:B------:R-:W-:Y:S01]  /*6a10*/  FMUL R46, R78.reuse, R50 ;  /* 0x000000324e2e7220 */ /* 0x040fe20000400000 */
[----:B------:R-:W-:Y:S02]  /*6a20*/  HADD2.F32 R82, -RZ, R131.H1_H1 ;  /* 0x30000083ff527230 */ /* 0x000fe40000004100 */
[C---:B------:R-:W-:Y:S01]  /*6a30*/  FMUL R51, R78.reuse, R51 ;  /* 0x000000334e337220 */ /* 0x040fe20000400000 */
[C---:B------:R-:W-:Y:S01]  /*6a40*/  FMUL R48, R78.reuse, R52 ;  /* 0x000000344e307220 */ /* 0x040fe20000400000 */
[C---:B------:R-:W-:Y:S01]  /*6a50*/  FFMA R46, R81.reuse, R83, R46 ;  /* 0x00000053512e7223 */ /* 0x040fe2000000002e */
[--C-:B------:R-:W-:Y:S02]  /*6a60*/  HADD2.F32 R83, -RZ, R136.reuse.H0_H0 ;  /* 0x20000088ff537230 */ /* 0x100fe40000004100 */
[C---:B------:R-:W-:Y:S01]  /*6a70*/  FFMA R51, R81.reuse, R82, R51 ;  /* 0x0000005251337223 */ /* 0x040fe20000000033 */
[----:B------:R-:W-:Y:S02]  /*6a80*/  HADD2.F32 R84, -RZ, R136.H1_H1 ;  /* 0x30000088ff547230 */ /* 0x000fe40000004100 */
[C---:B------:R-:W-:Y:S01]  /*6a90*/  FMUL R49, R78.reuse, R53 ;  /* 0x000000354e317220 */ /* 0x040fe20000400000 */
[--C-:B------:R-:W-:Y:S02]  /*6aa0*/  HADD2.F32 R85, -RZ, R137.reuse.H0_H0 ;  /* 0x20000089ff557230 */ /* 0x100fe40000004100 */
[C---:B------:R-:W-:Y:S01]  /*6ab0*/  FMUL R50, R78.reuse, R54 ;  /* 0x000000364e327220 */ /* 0x040fe20000400000 */
[----:B------:R-:W-:Y:S02]  /*6ac0*/  HADD2.F32 R82, -RZ, R137.H1_H1 ;  /* 0x30000089ff527230 */ /* 0x000fe40000004100 */
[C---:B------:R-:W-:Y:S01]  /*6ad0*/  FMUL R55, R78.reuse, R55 ;  /* 0x000000374e377220 */ /* 0x040fe20000400000 */
[C---:B------:R-:W-:Y:S01]  /*6ae0*/  FFMA R48, R81.reuse, R83, R48 ;  /* 0x0000005351307223 */ /* 0x040fe20000000030 */
[C---:B------:R-:W-:Y:S01]  /*6af0*/  FFMA R49, R81.reuse, R84, R49 ;  /* 0x0000005451317223 */ /* 0x040fe20000000031 */
[C---:B------:R-:W-:Y:S01]  /*6b00*/  FFMA R50, R81.reuse, R85, R50 ;  /* 0x0000005551327223 */ /* 0x040fe20000000032 */
[C---:B------:R-:W-:Y:S01]  /*6b10*/  FFMA R55, R81.reuse, R82, R55 ;  /* 0x0000005251377223 */ /* 0x040fe20000000037 */
[--C-:B------:R-:W-:Y:S02]  /*6b20*/  HADD2.F32 R83, -RZ, R138.reuse.H0_H0 ;  /* 0x2000008aff537230 */ /* 0x100fe40000004100 */
[C---:B------:R-:W-:Y:S01]  /*6b30*/  FMUL R52, R78.reuse, R56 ;  /* 0x000000384e347220 */ /* 0x040fe20000400000 */
        /* <DEDUP_REMOVED lines=9> */
[----:B------:R-:W-:Y:S01]  /*6bd0*/  FFMA R59, R81, R84, R59 ;  /* 0x00000054513b7223 */ /* 0x000fe2000000003b */
[--C-:B------:R-:W-:Y:S02]  /*6be0*/  HADD2.F32 R82, -RZ, R144.reuse.H0_H0 ;  /* 0x20000090ff527230 */ /* 0x100fe40000004100 */
[C---:B------:R-:W-:Y:S01]  /*6bf0*/  FMUL R56, R78.reuse, R60 ;  /* 0x0000003c4e387220 */ /* 0x040fe20000400000 */
[----:B------:R-:W-:Y:S02]  /*6c00*/  HADD2.F32 R84, -RZ, R144.H1_H1 ;  /* 0x30000090ff547230 */ /* 0x000fe40000004100 */
[C---:B------:R-:W-:Y:S01]  /*6c10*/  FMUL R57, R78.reuse, R61 ;  /* 0x0000003d4e397220 */ /* 0x040fe20000400000 */
[--C-:B------:R-:W-:Y:S02]  /*6c20*/  HADD2.F32 R83, -RZ, R145.reuse.H0_H0 ;  /* 0x20000091ff537230 */ /* 0x100fe40000004100 */
[C---:B------:R-:W-:Y:S01]  /*6c30*/  FMUL R58, R78.reuse, R62 ;  /* 0x0000003e4e3a7220 */ /* 0x040fe20000400000 */
[----:B------:R-:W-:Y:S01]  /*6c40*/  F2FP.F16.F32.PACK_AB R126, R45, R44 ;  /* 0x0000002c2d7e723e */ /* 0x000fe200000000ff */
[----:B------:R-:W-:Y:S01]  /*6c50*/  FFMA R56, R81, R82, R56 ;  /* 0x0000005251387223 */ /* 0x000fe20000000038 */
[----:B------:R-:W-:Y:S01]  /*6c60*/  F2FP.F16.F32.PACK_AB R127, R51, R46 ;  /* 0x0000002e337f723e */ /* 0x000fe200000000ff */
[C---:B------:R-:W-:Y:S01]  /*6c70*/  FFMA R57, R81.reuse, R84, R57 ;  /* 0x0000005451397223 */ /* 0x040fe20000000039 */
[C---:B------:R-:W-:Y:S01]  /*6c80*/  FFMA R58, R81.reuse, R83, R58 ;  /* 0x00000053513a7223 */ /* 0x040fe2000000003a */
[----:B------:R-:W-:Y:S02]  /*6c90*/  HADD2.F32 R82, -RZ, R145.H1_H1 ;  /* 0x30000091ff527230 */ /* 0x000fe40000004100 */
[C---:B------:R-:W-:Y:S01]  /*6ca0*/  FMUL R63, R78.reuse, R63 ;  /* 0x0000003f4e3f7220 */ /* 0x040fe20000400000 */
[----:B------:R1:W-:Y:S01]  /*6cb0*/  STS.128 [R182+0x400], R124 ;  /* 0x0004007cb6007388 */ /* 0x0003e20000000c00 */
[--C-:B------:R-:W-:Y:S02]  /*6cc0*/  HADD2.F32 R83, -RZ, R146.reuse.H0_H0 ;  /* 0x20000092ff537230 */ /* 0x100fe40000004100 */
[C---:B------:R-:W-:Y:S01]  /*6cd0*/  FMUL R60, R78.reuse, R64 ;  /* 0x000000404e3c7220 */ /* 0x040fe20000400000 */
[----:B------:R-:W-:Y:S02]  /*6ce0*/  HADD2.F32 R84, -RZ, R146.H1_H1 ;  /* 0x30000092ff547230 */ /* 0x000fe40000004100 */
[C---:B------:R-:W-:Y:S01]  /*6cf0*/  FMUL R61, R78.reuse, R65 ;  /* 0x000000414e3d7220 */ /* 0x040fe20000400000 */
[--C-:B------:R-:W-:Y:S02]  /*6d00*/  HADD2.F32 R85, -RZ, R147.reuse.H0_H0 ;  /* 0x20000093ff557230 */ /* 0x100fe40000004100 */
[C---:B------:R-:W-:Y:S01]  /*6d10*/  FMUL R62, R78.reuse, R66 ;  /* 0x000000424e3e7220 */ /* 0x040fe20000400000 */
[----:B------:R-:W-:Y:S02]  /*6d20*/  HADD2.F32 R86, -RZ, R147.H1_H1 ;  /* 0x30000093ff567230 */ /* 0x000fe40000004100 */
[----:B------:R-:W-:Y:S01]  /*6d30*/  FFMA R63, R81, R82, R63 ;  /* 0x00000052513f7223 */ /* 0x000fe2000000003f */
[----:B------:R-:W-:Y:S01]  /*6d40*/  FMUL R67, R78, R67 ;  /* 0x000000434e437220 */ /* 0x000fe20000400000 */
[----:B------:R-:W-:Y:S01]  /*6d50*/  F2FP.F16.F32.PACK_AB R132, R49, R48 ;  /* 0x000000303184723e */ /* 0x000fe200000000ff */
[----:B------:R-:W-:Y:S01]  /*6d60*/  FFMA R60, R81, R83, R60 ;  /* 0x00000053513c7223 */ /* 0x000fe2000000003c */
[----:B------:R-:W-:Y:S01]  /*6d70*/  F2FP.F16.F32.PACK_AB R133, R55, R50 ;  /* 0x000000323785723e */ /* 0x000fe200000000ff */
[----:B------:R-:W-:Y:S01]  /*6d80*/  FFMA R61, R81, R84, R61 ;  /* 0x00000054513d7223 */ /* 0x000fe2000000003d */
[----:B------:R-:W-:Y:S01]  /*6d90*/  F2FP.F16.F32.PACK_AB R134, R53, R52 ;  /* 0x000000343586723e */ /* 0x000fe200000000ff */
[----:B------:R-:W-:Y:S01]  /*6da0*/  FFMA R62, R81, R85, R62 ;  /* 0x00000055513e7223 */ /* 0x000fe2000000003e */
[----:B------:R-:W-:Y:S01]  /*6db0*/  F2FP.F16.F32.PACK_AB R135, R59, R54 ;  /* 0x000000363b87723e */ /* 0x000fe200000000ff */
[----:B------:R-:W-:Y:S01]  /*6dc0*/  FFMA R67, R81, R86, R67 ;  /* 0x0000005651437223 */ /* 0x000fe20000000043 */
[----:B------:R-:W-:Y:S02]  /*6dd0*/  F2FP.F16.F32.PACK_AB R140, R57, R56 ;  /* 0x00000038398c723e */ /* 0x000fe400000000ff */
[----:B------:R-:W-:Y:S01]  /*6de0*/  F2FP.F16.F32.PACK_AB R141, R63, R58 ;  /* 0x0000003a3f8d723e */ /* 0x000fe200000000ff */
[----:B------:R1:W-:Y:S01]  /*6df0*/  STS.128 [R174+0x400], R132 ;  /* 0x00040084ae007388 */ /* 0x0003e20000000c00 */
[----:B------:R-:W-:Y:S02]  /*6e00*/  F2FP.F16.F32.PACK_AB R142, R61, R60 ;  /* 0x0000003c3d8e723e */ /* 0x000fe400000000ff */
[----:B------:R-:W-:Y:S05]  /*6e10*/  F2FP.F16.F32.PACK_AB R143, R67, R62 ;  /* 0x0000003e438f723e */ /* 0x000fea00000000ff */
[----:B------:R1:W-:Y:S01]  /*6e20*/  STS.128 [R181+0x400], R140 ;  /* 0x0004008cb5007388 */ /* 0x0003e20000000c00 */
[----:B------:R-:W-:Y:S01]  /*6e30*/  @!PT LDS RZ, [RZ] ;  /* 0x00000000fffff984 */ /* 0x000fe20000000800 */
[----:B------:R-:W-:Y:S01]  /*6e40*/  @!PT LDS RZ, [RZ] ;  /* 0x00000000fffff984 */ /* 0x000fe20000000800 */
[----:B------:R-:W-:Y:S01]  /*6e50*/  @!PT LDS RZ, [RZ] ;  /* 0x00000000fffff984 */ /* 0x000fe20000000800 */
[----:B------:R-:W-:Y:S01]  /*6e60*/  @!PT LDS RZ, [RZ] ;  /* 0x00000000fffff984 */ /* 0x000fe20000000800 */
[----:B------:R2:W-:Y:S07]  /*6e70*/  MEMBAR.ALL.CTA ;  /* 0x0000000000007992 */ /* 0x0005ee0000008000 */
[----:B--2---:R-:W2:Y:S02]  /*6e80*/  FENCE.VIEW.ASYNC.S ;  /* 0x00000000000073c6 */ /* 0x004ea40000000000 */
[----:B--2---:R-:W-:Y:S06]  /*6e90*/  BAR.SYNC.DEFER_BLOCKING 0x1, 0x80 ;  /* 0x0042000000007b1d */ /* 0x004fec0000010000 */
[----:B------:R-:W-:Y:S05]  /*6ea0*/  @P0 BRA `(.L_x_99) ;  /* 0x0000000000280947 */ /* 0x000fea0003800000 */
[----:B------:R-:W-:Y:S02]  /*6eb0*/  UIADD3 UR4, UPT, UPT, UR36, 0x400, URZ ;  /* 0x0000040024047890 */ /* 0x000fe4000fffe0ff */
[----:B------:R-:W-:Y:S01]  /*6ec0*/  UIADD3 UR6, UP0, UPT, UR52, 0x680, URZ ;  /* 0x0000068034067890 */ /* 0x000fe2000ff1e0ff */
[----:B------:R-:W-:Y:S03]  /*6ed0*/  UMOV UR43, UR44 ;  /* 0x0000002c002b7c82 */ /* 0x000fe60008000000 */
[----:B------:R-:W-:Y:S01]  /*6ee0*/  MOV R163, UR4 ;  /* 0x0000000400a37c02 */ /* 0x000fe20008000f00 */
[----:B------:R-:W-:Y:S03]  /*6ef0*/  UIADD3.X UR7, UPT, UPT, URZ, UR53, URZ, UP0, !UPT ;  /* 0x00000035ff077290 */ /* 0x000fe600087fe4ff */
[----:B------:R-:W-:Y:S11]  /*6f00*/  R2UR UR40, R163 ;  /* 0x00000000a32872ca */ /* 0x000ff600000e0000 */
[----:B------:R-:W-:Y:S02]  /*6f10*/  @!UPT UIADD3 URZ, UPT, UPT, URZ, URZ, URZ ;  /* 0x000000fffffff290 */ /* 0x000fe4000fffe0ff */
[----:B------:R2:W-:Y:S01]  /*6f20*/  UTMASTG.3D [UR40], [UR6] ;  /* 0x00000028060073b5 */ /* 0x0005e20008010000 */
[----:B------:R0:W-:Y:S01]  /*6f30*/  UTMACMDFLUSH ;  /* 0x00000000000079b7 */ /* 0x0001e20000000000 */
[----:B--2---:R-:W-:Y:S04]  /*6f40*/  DEPBAR.LE SB0, 0x1 ;  /* 0x000080400000791a */ /* 0x004fe80000000000 */
.L_x_99:
[----:B------:R-:W-:Y:S05]  /*6f50*/  BSYNC.RECONVERGENT B0 ;  /* 0x0000000000007941 */ /* 0x000fea0003800200 */
.L_x_98:
[----:B------:R-:W-:Y:S01]  /*6f60*/  BAR.SYNC.DEFER_BLOCKING 0x1, 0x80 ;  /* 0x0042000000007b1d */ /* 0x000fe20000010000 */
[----:B------:R-:W-:Y:S01]  /*6f70*/  ISETP.NE.AND P1, PT, R176, RZ, PT ;  /* 0x000000ffb000720c */ /* 0x000fe20003f25270 */
[----:B------:R-:W-:Y:S01]  /*6f80*/  UISETP.NE.AND UP0, UPT, UR45, URZ, UPT ;  /* 0x000000ff2d00728c */ /* 0x000fe2000bf05270 */
[----:B------:R-:W-:Y:S11]  /*6f90*/  LEA R3, R101, UR36, 0x3 ;  /* 0x0000002465037c11 */ /* 0x000ff6000f8e18ff */
[----:B------:R-:W-:Y:S01]  /*6fa0*/  @P1 SHF.L.U32 R2, R167, 0x1f, RZ ;  /* 0x0000001fa7021819 */ /* 0x000fe200000006ff */
[----:B------:R-:W-:Y:S06]  /*6fb0*/  BRA.U !UP0, `(.L_x_100) ;  /* 0x0000000108247547 */ /* 0x000fec000b800000 */
[----:B------:R-:W-:Y:S01]  /*6fc0*/  IMAD.U32 R5, RZ, RZ, UR51 ;  /* 0x00000033ff057e24 */ /* 0x000fe2000f8e00ff */
[----:B------:R-:W-:Y:S01]  /*6fd0*/  MOV R0, UR37 ;  /* 0x0000002500007c02 */ /* 0x000fe20008000f00 */
[----:B------:R-:W-:Y:S03]  /*6fe0*/  UIADD3 UR51, UPT, UPT, UR51, 0x1, URZ ;  /* 0x0000000133337890 */ /* 0x000fe6000fffe0ff */
[----:B------:R-:W-:Y:S01]  /*6ff0*/  @P1 LEA R5, R5, UR36, 0x3 ;  /* 0x0000002405051c11 */ /* 0x000fe2000f8e18ff */
[----:B------:R-:W-:Y:S04]  /*7000*/  UISETP.NE.AND UP0, UPT, UR51, 0x4, UPT ;  /* 0x000000043300788c */ /* 0x000fe8000bf05270 */
[----:B------:R-:W-:Y:S01]  /*7010*/  @P1 VIADD R5, R5, 0x80 ;  /* 0x0000008005051836 */ /* 0x000fe20000000000 */
[----:B------:R-:W-:Y:S04]  /*7020*/  USEL UR51, UR51, URZ, UP0 ;  /* 0x000000ff33337287 */ /* 0x000fe80008000000 */
[----:B------:R-:W-:Y:S04]  /*7030*/  @P1 PRMT R0, R0, 0x654, R5 ;  /* 0x0000065400001816 */ /* 0x000fe80000000005 */
[----:B------:R2:W-:Y:S04]  /*7040*/  @P1 SYNCS.ARRIVE.TRANS64.RED.A1T0 RZ, [R0+URZ], RZ ;  /* 0x000000ff00ff19a7 */ /* 0x0005e800081004ff */
.L_x_100:
[----:B------:R-:W3:Y:S01]  /*7050*/  @P1 SYNCS.PHASECHK.TRANS64.TRYWAIT P0, [R3+URZ+0x60], R2 ;  /* 0x00006002030015a7 */ /* 0x000ee200080011ff */
[----:B------:R-:W-:Y:S01]  /*7060*/  BSSY B1, `(.L_x_101) ;  /* 0x000001f000017945 */ /* 0x000fe20003800000 */
[----:B---3--:R-:W-:Y:S03]  /*7070*/  @P1 SEL R103, RZ, 0x1, !P0 ;  /* 0x00000001ff671807 */ /* 0x008fe60004000000 */
[----:B------:R-:W-:Y:S05]  /*7080*/  @!P1 BRA `(.L_x_102) ;  /* 0x0000000000709947 */ /* 0x000fea0003800000 */
[----:B------:R-:W-:Y:S01]  /*7090*/  ISETP.NE.AND P1, PT, R108, RZ, PT ;  /* 0x000000ff6c00720c */ /* 0x000fe20003f25270 */
[----:B------:R-:W-:Y:S01]  /*70a0*/  BSSY B0, `(.L_x_103) ;  /* 0x000000b000007945 */ /* 0x000fe20003800000 */
[----:B------:R-:W-:Y:S11]  /*70b0*/  ISETP.NE.AND P0, PT, R103, RZ, PT ;  /* 0x000000ff6700720c */ /* 0x000ff60003f05270 */
[----:B------:R-:W-:Y:S05]  /*70c0*/  @P1 IMAD R4, R101, 0x4000, R178 ;  /* 0x0000400065041824 */ /* 0x000fea00078e02b2 */
[----:B------:R-:W-:Y:S04]  /*70d0*/  @P1 IADD3 R9, PT, PT, R4, UR36, RZ ;  /* 0x0000002404091c10 */ /* 0x000fe8000fffe0ff */
[----:B------:R-:W-:Y:S01]  /*70e0*/  @P1 IADD3 R7, PT, PT, R102, R9, RZ ;  /* 0x0000000966071210 */ /* 0x000fe20007ffe0ff */
[--C-:B------:R-:W-:Y:S02]  /*70f0*/  @P1 IMAD.IADD R5, R100, 0x1, R9.reuse ;  /* 0x0000000164051824 */ /* 0x100fe400078e0209 */
[----:B------:R-:W-:Y:S01]  /*7100*/  @P1 IMAD.IADD R2, R110, 0x1, R9 ;  /* 0x000000016e021824 */ /* 0x000fe200078e0209 */
[----:B------:R-:W-:Y:S06]  /*7110*/  @P0 BRA `(.L_x_104) ;  /* 0x00000000000c0947 */ /* 0x000fec0003800000 */
[----:B--2---:R-:W-:Y:S04]  /*7120*/  SHF.L.U32 R0, R167, 0x1f, RZ ;  /* 0x0000001fa7007819 */ /* 0x004fe800000006ff */
[----:B------:R-:W2:Y:S02]  /*7130*/  SYNCS.PHASECHK.TRANS64.TRYWAIT P0, [R3+URZ+0x60], R0 ;  /* 0x00006000030075a7 */ /* 0x000ea400080011ff */
[----:B--2---:R-:W-:Y:S05]  /*7140*/  @!P0 BRA `(.L_x_105) ;  /* 0x00000048003c8947 */ /* 0x004fea0003800000 */
.L_x_104:
[----:B------:R-:W-:Y:S05]  /*7150*/  BSYNC B0 ;  /* 0x0000000000007941 */ /* 0x000fea0003800000 */
.L_x_103:
[----:B------:R-:W-:Y:S01]  /*7160*/  ISETP.NE.AND P0, PT, R108, RZ, PT ;  /* 0x000000ff6c00720c */ /* 0x000fe20003f05270 */
[----:B------:R-:W-:Y:S11]  /*7170*/  VIADD R101, R101, 0x1 ;  /* 0x0000000165657836 */ /* 0x000ff60000000000 */
[----:B------:R-:W-:Y:S01]  /*7180*/  @!UPT UIADD3 URZ, UPT, UPT, URZ, URZ, URZ ;  /* 0x000000fffffff290 */ /* 0x000fe2000fffe0ff */
[----:B------:R3:W4:Y:S01]  /*7190*/  @P0 LDS.128 R88, [R4+UR36+0x400] ;  /* 0x0004002404580984 */ /* 0x0007220008000c00 */
[--C-:B--2---:R-:W-:Y:S01]  /*71a0*/  @P0 IMAD.IADD R3, R102, 0x1, R5.reuse ;  /* 0x0000000166030824 */ /* 0x104fe200078e0205 */
[C---:B------:R-:W-:Y:S01]  /*71b0*/  @P0 IADD3 R0, PT, PT, R110.reuse, R7, RZ ;  /* 0x000000076e000210 */ /* 0x040fe20007ffe0ff */
[C---:B------:R-:W-:Y:S01]  /*71c0*/  @P0 IMAD.IADD R6, R110.reuse, 0x1, R5 ;  /* 0x000000016e060824 */ /* 0x040fe200078e0205 */
[----:B------:R3:W2:Y:S02]  /*71d0*/  @P0 LDS.128 R96, [R2+0x400] ;  /* 0x0004000002600984 */ /* 0x0006a40000000c00 */
[----:B------:R-:W-:Y:S02]  /*71e0*/  @P0 IADD3 R8, PT, PT, R110, R3, RZ ;  /* 0x000000036e080210 */ /* 0x000fe40007ffe0ff */
[----:B------:R3:W1:Y:S04]  /*71f0*/  @P0 LDS.128 R104, [R7+0x400] ;  /* 0x0004000007680984 */ /* 0x0006680000000c00 */
[----:B------:R3:W1:Y:S04]  /*7200*/  @P0 LDS.128 R112, [R0+0x400] ;  /* 0x0004000000700984 */ /* 0x0006680000000c00 */
[----:B------:R3:W1:Y:S04]  /*7210*/  @P0 LDS.128 R120, [R5+0x400] ;  /* 0x0004000005780984 */ /* 0x0006680000000c00 */
[----:B------:R3:W1:Y:S04]  /*7220*/  @P0 LDS.128 R128, [R6+0x400] ;  /* 0x0004000006800984 */ /* 0x0006680000000c00 */
[----:B------:R3:W1:Y:S04]  /*7230*/  @P0 LDS.128 R136, [R3+0x400] ;  /* 0x0004000003880984 */ /* 0x0006680000000c00 */
[----:B------:R3:W1:Y:S02]  /*7240*/  @P0 LDS.128 R144, [R8+0x400] ;  /* 0x0004000008900984 */ /* 0x0006640000000c00 */
.L_x_102:
[----:B------:R-:W-:Y:S05]  /*7250*/  BSYNC B1 ;  /* 0x0000000000017941 */ /* 0x000fea0003800000 */
.L_x_101:
[----:B---3--:R-:W-:Y:S05]  /*7260*/  VIADD R3, R80, 0x40 ;  /* 0x0000004050037836 */ /* 0x008fea0000000000 */
[----:B------:R-:W-:Y:S04]  /*7270*/  SHF.R.U32.HI R3, RZ, 0x15, R3 ;  /* 0x00000015ff037819 */ /* 0x000fe80000011603 */
[----:B------:R-:W-:Y:S11]  /*7280*/  LOP3.LUT P0, RZ, R3, 0x3, R162, 0x48, !PT ;  /* 0x0000000303ff7812 */ /* 0x000ff600078048a2 */
[----:B------:R-:W-:Y:S02]  /*7290*/  @!UPT UIADD3 URZ, UPT, UPT, URZ, URZ, URZ ;  /* 0x000000fffffff290 */ /* 0x000fe4000fffe0ff */
[----:B------:R-:W-:Y:S05]  /*72a0*/  @!P0 BRA `(.L_x_106) ;  /* 0x0000000000408947 */ /* 0x000fea0003800000 */
[----:B------:R-:W3:Y:S01]  /*72b0*/  LDCU.64 UR8, c[0x4][0x70] ;  /* 0x01000e00ff0877ac */ /* 0x000ee20008000a00 */
[----:B------:R-:W-:Y:S01]  /*72c0*/  MOV R3, 0x0 ;  /* 0x0000000000037802 */ /* 0x000fe20000000f00 */
[----:B------:R-:W-:Y:S02]  /*72d0*/  HFMA2 R12, -RZ, RZ, 0, 5.9604644775390625e-08 ;  /* 0x00000001ff0c7431 */ /* 0x000fe400000001ff */
[----:B------:R-:W-:Y:S02]  /*72e0*/  IMAD.MOV.U32 R8, RZ, RZ, 0x192 ;  /* 0x00000192ff087424 */ /* 0x000fe400078e00ff */
[----:B------:R-:W-:Y:S01]  /*72f0*/  IMAD.MOV.U32 R13, RZ, RZ, RZ ;  /* 0x000000ffff0d7224 */ /* 0x000fe200078e00ff */
[----:B------:R-:W5:Y:S01]  /*7300*/  LDCU.64 UR6, c[0x4][0x78] ;  /* 0x01000f00ff0677ac */ /* 0x000f620008000a00 */
[----:B------:R-:W1:Y:S01]  /*7310*/  LDC.64 R2, c[0x4][R3] ;  /* 0x0100000003027b82 */ /* 0x000e620000000a00 */
[----:B------:R-:W2:Y:S01]  /*7320*/  LDCU.64 UR4, c[0x4][0x10] ;  /* 0x01000200ff0477ac */ /* 0x000ea20008000a00 */
[----:B---3--:R-:W-:Y:S01]  /*7330*/  MOV R5, UR9 ;  /* 0x0000000900057c02 */ /* 0x008fe20008000f00 */
[----:B------:R-:W-:Y:S01]  /*7340*/  IMAD.U32 R4, RZ, RZ, UR8 ;  /* 0x00000008ff047e24 */ /* 0x000fe2000f8e00ff */
[----:B-----5:R-:W-:Y:S01]  /*7350*/  MOV R7, UR7 ;  /* 0x0000000700077c02 */ /* 0x020fe20008000f00 */
[----:B------:R-:W-:Y:S01]  /*7360*/  IMAD.U32 R6, RZ, RZ, UR6 ;  /* 0x00000006ff067e24 */ /* 0x000fe2000f8e00ff */
[----:B--2---:R-:W-:Y:S01]  /*7370*/  MOV R11, UR5 ;  /* 0x00000005000b7c02 */ /* 0x004fe20008000f00 */
[----:B------:R-:W-:Y:S02]  /*7380*/  IMAD.U32 R10, RZ, RZ, UR4 ;  /* 0x00000004ff0a7e24 */ /* 0x000fe4000f8e00ff */
[----:B------:R-:W-:Y:S07]  /*7390*/  LEPC R20, `(.L_x_106) ;  /* 0x000000001014794e */ /* 0x000fee0000000000 */
[----:B-1--4-:R-:W-:Y:S05]  /*73a0*/  CALL.ABS.NOINC R2 ;  /* 0x0000000002007343 */ /* 0x012fea0003c00000 */
.L_x_106:
[----:B------:R-:W-:Y:S05]  /*73b0*/  WARPSYNC.ALL ;  /* 0x0000000000007948 */ /* 0x000fea0003800000 */
[----:B------:R-:W-:Y:S01]  /*73c0*/  R2UR UR4, R80 ;  /* 0x00000000500472ca */ /* 0x000fe200000e0000 */
[--C-:B----4-:R-:W-:Y:S01]  /*73d0*/  HADD2.F32 R82, -RZ, R88.reuse.H0_H0 ;  /* 0x20000058ff527230 */ /* 0x110fe20000004100 */
[----:B------:R-:W-:Y:S01]  /*73e0*/  ISETP.NE.AND P6, PT, R176, RZ, PT ;  /* 0x000000ffb000720c */ /* 0x000fe20003fc5270 */
[----:B------:R-:W-:Y:S01]  /*73f0*/  HADD2.F32 R83, -RZ, R88.H1_H1 ;  /* 0x30000058ff537230 */ /* 0x000fe20000004100 */
[----:B--2---:R-:W-:Y:S01]  /*7400*/  MOV R0, UR51 ;  /* 0x0000003300007c02 */ /* 0x004fe20008000f00 */
[--C-:B------:R-:W-:Y:S01]  /*7410*/  HADD2.F32 R84, -RZ, R89.reuse.H0_H0 ;  /* 0x20000059ff547230 */ /* 0x100fe20000004100 */
[----:B------:R-:W-:Y:S01]  /*7420*/  MOV R85, UR37 ;  /* 0x0000002500557c02 */ /* 0x000fe20008000f00 */
[----:B------:R-:W-:Y:S01]  /*7430*/  HADD2.F32 R86, -RZ, R89.H1_H1 ;  /* 0x30000059ff567230 */ /* 0x000fe20000004100 */
[----:B------:R-:W-:Y:S01]  /*7440*/  ISETP.NE.AND P0, PT, R170, RZ, PT ;  /* 0x000000ffaa00720c */ /* 0x000fe20003f05270 */
[----:B------:R-:W-:Y:S04]  /*7450*/  BSSY.RECONVERGENT B0, `(.L_x_107) ;  /* 0x00000fc000007945 */ /* 0x000fe80003800200 */
[----:B------:R-:W2:Y:S02]  /*7460*/  LDTM.x64 R4, tmem[UR4+0x40] ;  /* 0x00004004000479ee */ /* 0x000ea40008340000 */
[----:B------:R-:W-:Y:S04]  /*7470*/  @P6 LEA R0, R0, UR36, 0x3 ;  /* 0x0000002400006c11 */ /* 0x000fe8000f8e18ff */
[----:B------:R-:W-:Y:S04]  /*7480*/  @P6 IADD3 R0, PT, PT, R0, 0x80, RZ ;  /* 0x0000008000006810 */ /* 0x000fe80007ffe0ff */
[----:B------:R-:W-:Y:S01]  /*7490*/  @P6 PRMT R85, R85, 0x654, R0 ;  /* 0x0000065455556816 */ /* 0x000fe20000000000 */
[C---:B--2---:R-:W-:Y:S01]  /*74a0*/  FMUL R0, R78.reuse, R4 ;  /* 0x000000044e007220 */ /* 0x044fe20000400000 */
[C---:B------:R-:W-:Y:S01]  /*74b0*/  FMUL R2, R78.reuse, R5 ;  /* 0x000000054e027220 */ /* 0x040fe20000400000 */
[C---:B------:R-:W-:Y:S01]  /*74c0*/  FMUL R3, R78.reuse, R6 ;  /* 0x000000064e037220 */ /* 0x040fe20000400000 */
[C---:B------:R-:W-:Y:S01]  /*74d0*/  FMUL R7, R78.reuse, R7 ;  /* 0x000000074e077220 */ /* 0x040fe20000400000 */
[C---:B------:R-:W-:Y:S01]  /*74e0*/  FFMA R0, R81.reuse, R82, R0 ;  /* 0x0000005251007223 */ /* 0x040fe20000000000 */
[C---:B------:R-:W-:Y:S01]  /*74f0*/  FFMA R2, R81.reuse, R83, R2 ;  /* 0x0000005351027223 */ /* 0x040fe20000000002 */
[--C-:B------:R-:W-:Y:S02]  /*7500*/  HADD2.F32 R83, -RZ, R90.reuse.H0_H0 ;  /* 0x2000005aff537230 */ /* 0x100fe40000004100 */
[C---:B------:R-:W-:Y:S01]  /*7510*/  FFMA R3, R81.reuse, R84, R3 ;  /* 0x0000005451037223 */ /* 0x040fe20000000003 */
[----:B------:R-:W-:Y:S01]  /*7520*/  FFMA R7, R81, R86, R7 ;  /* 0x0000005651077223 */ /* 0x000fe20000000007 */
[----:B------:R-:W-:Y:S01]  /*7530*/  FMUL R4, R78, R8 ;  /* 0x000000084e047220 */ /* 0x000fe20000400000 */
[----:B-1----:R-:W-:Y:S01]  /*7540*/  F2FP.F16.F32.PACK_AB R92, R2, R0 ;  /* 0x00000000025c723e */ /* 0x002fe200000000ff */
[----:B------:R-:W-:Y:S02]  /*7550*/  HADD2.F32 R82, -RZ, R90.H1_H1 ;  /* 0x3000005aff527230 */ /* 0x000fe40000004100 */
[C---:B------:R-:W-:Y:S01]  /*7560*/  FMUL R5, R78.reuse, R9 ;  /* 0x000000094e057220 */ /* 0x040fe20000400000 */
[----:B------:R-:W-:Y:S01]  /*7570*/  F2FP.F16.F32.PACK_AB R93, R7, R3 ;  /* 0x00000003075d723e */ /* 0x000fe200000000ff */
        /* <DEDUP_REMOVED lines=19> */
[----:B------:R1:W-:Y:S01]  /*76b0*/  STS.128 [R178+UR36+0x4400], R92 ;  /* 0x0044005cb2007988 */ /* 0x0003e20008000c24 */
        /* <DEDUP_REMOVED lines=8> */
[C---:B------:R-:W-:Y:S01]  /*7740*/  FMUL R14, R78.reuse, R18 ;  /* 0x000000124e0e7220 */ /* 0x040fe20000400000 */
[----:B------:R-:W-:Y:S01]  /*7750*/  F2FP.F16.F32.PACK_AB R117, R15, R10 ;  /* 0x0000000a0f75723e */ /* 0x000fe200000000ff */
[C---:B------:R-:W-:Y:S01]  /*7760*/  FFMA R12, R81.reuse, R3, R12 ;  /* 0x00000003510c7223 */ /* 0x040fe2000000000c */
[--C-:B------:R-:W-:Y:S02]  /*7770*/  HADD2.F32 R3, -RZ, R99.reuse.H0_H0 ;  /* 0x20000063ff037230 */ /* 0x100fe40000004100 */
[C---:B------:R-:W-:Y:S01]  /*7780*/  FFMA R13, R81.reuse, R0, R13 ;  /* 0x00000000510d7223 */ /* 0x040fe2000000000d */
[----:B------:R-:W-:Y:S02]  /*7790*/  HADD2.F32 R2, -RZ, R99.H1_H1 ;  /* 0x30000063ff027230 */ /* 0x000fe40000004100 */
[C---:B------:R-:W-:Y:S01]  /*77a0*/  FMUL R19, R78.reuse, R19 ;  /* 0x000000134e137220 */ /* 0x040fe20000400000 */
[--C-:B------:R-:W-:Y:S02]  /*77b0*/  HADD2.F32 R83, -RZ, R104.reuse.H0_H0 ;  /* 0x20000068ff537230 */ /* 0x100fe40000004100 */
[----:B------:R-:W-:Y:S01]  /*77c0*/  FFMA R14, R81, R3, R14 ;  /* 0x00000003510e7223 */ /* 0x000fe2000000000e */
[----:B------:R-:W-:Y:S01]  /*77d0*/  F2FP.F16.F32.PACK_AB R118, R13, R12 ;  /* 0x0000000c0d76723e */ /* 0x000fe200000000ff */
        /* <DEDUP_REMOVED lines=38> */
[C---:B------:R-:W-:Y:S01]  /*7a40*/  FMUL R31, R78.reuse, R31 ;  /* 0x0000001f4e1f7220 */ /* 0x040fe20000400000 */
[----:B------:R3:W-:Y:S01]  /*7a50*/  STS.128 [R177+0x4400], R124 ;  /* 0x0044007cb1007388 */ /* 0x0007e20000000c00 */
[--C-:B------:R-:W-:Y:S02]  /*7a60*/  HADD2.F32 R3, -RZ, R114.reuse.H0_H0 ;  /* 0x20000072ff037230 */ /* 0x100fe40000004100 */
[----:B------:R-:W-:Y:S01]  /*7a70*/  FFMA R26, R81, R0, R26 ;  /* 0x00000000511a7223 */ /* 0x000fe2000000001a */
[----:B------:R-:W-:Y:S01]  /*7a80*/  HADD2.F32 R0, -RZ, R113.H1_H1 ;  /* 0x30000071ff007230 */ /* 0x000fe20000004100 */
[----:B------:R-:W-:Y:S01]  /*7a90*/  F2FP.F16.F32.PACK_AB R132, R25, R24 ;  /* 0x000000181984723e */ /* 0x000fe200000000ff */
[C---:B------:R-:W-:Y:S01]  /*7aa0*/  FMUL R28, R78.reuse, R32 ;  /* 0x000000204e1c7220 */ /* 0x040fe20000400000 */
[----:B------:R-:W-:Y:S02]  /*7ab0*/  HADD2.F32 R2, -RZ, R114.H1_H1 ;  /* 0x30000072ff027230 */ /* 0x000fe40000004100 */
[C---:B------:R-:W-:Y:S01]  /*7ac0*/  FMUL R29, R78.reuse, R33 ;  /* 0x000000214e1d7220 */ /* 0x040fe20000400000 */
[--C-:B------:R-:W-:Y:S02]  /*7ad0*/  HADD2.F32 R83, -RZ, R115.reuse.H0_H0 ;  /* 0x20000073ff537230 */ /* 0x100fe40000004100 */
[C---:B------:R-:W-:Y:S01]  /*7ae0*/  FFMA R31, R81.reuse, R0, R31 ;  /* 0x00000000511f7223 */ /* 0x040fe2000000001f */
[C---:B------:R-:W-:Y:S01]  /*7af0*/  FFMA R28, R81.reuse, R3, R28 ;  /* 0x00000003511c7223 */ /* 0x040fe2000000001c */
[----:B------:R-:W-:Y:S01]  /*7b00*/  FFMA R29, R81, R2, R29 ;  /* 0x00000002511d7223 */ /* 0x000fe2000000001d */
[C---:B------:R-:W-:Y:S01]  /*7b10*/  FMUL R30, R78.reuse, R34 ;  /* 0x000000224e1e7220 */ /* 0x040fe20000400000 */
[----:B------:R-:W-:Y:S01]  /*7b20*/  HADD2.F32 R82, -RZ, R115.H1_H1 ;  /* 0x30000073ff527230 */ /* 0x000fe20000004100 */
[----:B------:R-:W-:Y:S01]  /*7b30*/  F2FP.F16.F32.PACK_AB R133, R31, R26 ;  /* 0x0000001a1f85723e */ /* 0x000fe200000000ff */
        /* <DEDUP_REMOVED lines=16> */
[----:B-1----:R-:W-:Y:S01]  /*7c40*/  F2FP.F16.F32.PACK_AB R92, R33, R32 ;  /* 0x00000020215c723e */ /* 0x002fe200000000ff */
        /* <DEDUP_REMOVED lines=42> */
[--C-:B------:R-:W-:Y:S02]  /*7ef0*/  HADD2.F32 R3, -RZ, R136.reuse.H0_H0 ;  /* 0x20000088ff037230 */ /* 0x100fe40000004100 */
[C---:B------:R-:W-:Y:S01]  /*7f00*/  FFMA R46, R81.reuse, R83, R46 ;  /* 0x00000053512e7223 */ /* 0x040fe2000000002e */
[C---:B------:R-:W-:Y:S01]  /*7f10*/  FMUL R48, R78.reuse, R52 ;  /* 0x000000344e307220 */ /* 0x040fe20000400000 */
        /* <DEDUP_REMOVED lines=17> */
[C---:B------:R-:W-:Y:S01]  /*8030*/  FFMA R52, R81.reuse, R0, R52 ;  /* 0x0000000051347223 */ /* 0x040fe20000000034 */
[C---:B------:R-:W-:Y:S01]  /*8040*/  FFMA R53, R81.reuse, R2, R53 ;  /* 0x0000000251357223 */ /* 0x040fe20000000035 */
[----:B------:R-:W-:Y:S02]  /*8050*/  HADD2.F32 R0, -RZ, R139.H1_H1 ;  /* 0x3000008bff007230 */ /* 0x000fe40000004100 */
[----:B------:R-:W-:Y:S01]  /*8060*/  FFMA R54, R81, R3, R54 ;  /* 0x0000000351367223 */ /* 0x000fe20000000036 */
[C---:B------:R-:W-:Y:S01]  /*8070*/  FMUL R59, R78.reuse, R59 ;  /* 0x0000003b4e3b7220 */ /* 0x040fe20000400000 */
[--C-:B------:R-:W-:Y:S02]  /*8080*/  HADD2.F32 R3, -RZ, R144.reuse.H0_H0 ;  /* 0x20000090ff037230 */ /* 0x100fe40000004100 */
[C---:B------:R-:W-:Y:S01]  /*8090*/  FMUL R56, R78.reuse, R60 ;  /* 0x0000003c4e387220 */ /* 0x040fe20000400000 */
[----:B------:R-:W-:Y:S02]  /*80a0*/  HADD2.F32 R2, -RZ, R144.H1_H1 ;  /* 0x30000090ff027230 */ /* 0x000fe40000004100 */
[C---:B------:R-:W-:Y:S01]  /*80b0*/  FMUL R57, R78.reuse, R61 ;  /* 0x0000003d4e397220 */ /* 0x040fe20000400000 */
[--C-:B------:R-:W-:Y:S01]  /*80c0*/  HADD2.F32 R83, -RZ, R145.reuse.H0_H0 ;  /* 0x20000091ff537230 */ /* 0x100fe20000004100 */
[----:B------:R-:W-:Y:S01]  /*80d0*/  F2FP.F16.F32.PACK_AB R118, R45, R44 ;  /* 0x0000002c2d76723e */ /* 0x000fe200000000ff */
[C---:B------:R-:W-:Y:S01]  /*80e0*/  FMUL R58, R78.reuse, R62 ;  /* 0x0000003e4e3a7220 */ /* 0x040fe20000400000 */
[----:B------:R-:W-:Y:S01]  /*80f0*/  F2FP.F16.F32.PACK_AB R119, R51, R46 ;  /* 0x0000002e3377723e */ /* 0x000fe200000000ff */
[C---:B------:R-:W-:Y:S01]  /*8100*/  FFMA R59, R81.reuse, R0, R59 ;  /* 0x00000000513b7223 */ /* 0x040fe2000000003b */
[C---:B------:R-:W-:Y:S01]  /*8110*/  FFMA R56, R81.reuse, R3, R56 ;  /* 0x0000000351387223 */ /* 0x040fe20000000038 */
[----:B------:R-:W-:Y:S02]  /*8120*/  HADD2.F32 R0, -RZ, R145.H1_H1 ;  /* 0x30000091ff007230 */ /* 0x000fe40000004100 */
[C---:B------:R-:W-:Y:S01]  /*8130*/  FFMA R57, R81.reuse, R2, R57 ;  /* 0x0000000251397223 */ /* 0x040fe20000000039 */
[----:B------:R1:W-:Y:S01]  /*8140*/  STS.128 [R182+0x4400], R116 ;  /* 0x00440074b6007388 */ /* 0x0003e20000000c00 */
[C---:B------:R-:W-:Y:S01]  /*8150*/  FMUL R63, R78.reuse, R63 ;  /* 0x0000003f4e3f7220 */ /* 0x040fe20000400000 */
[--C-:B------:R-:W-:Y:S02]  /*8160*/  HADD2.F32 R3, -RZ, R146.reuse.H0_H0 ;  /* 0x20000092ff037230 */ /* 0x100fe40000004100 */
[C---:B------:R-:W-:Y:S01]  /*8170*/  FFMA R58, R81.reuse, R83, R58 ;  /* 0x00000053513a7223 */ /* 0x040fe2000000003a */
        /* <DEDUP_REMOVED lines=8> */
[----:B---3--:R-:W-:Y:S01]  /*8200*/  F2FP.F16.F32.PACK_AB R124, R49, R48 ;  /* 0x00000030317c723e */ /* 0x008fe200000000ff */
[----:B------:R-:W-:Y:S01]  /*8210*/  FFMA R60, R81, R3, R60 ;  /* 0x00000003513c7223 */ /* 0x000fe2000000003c */
[----:B------:R-:W-:Y:S01]  /*8220*/  F2FP.F16.F32.PACK_AB R125, R55, R50 ;  /* 0x00000032377d723e */ /* 0x000fe200000000ff */
[----:B------:R-:W-:Y:S01]  /*8230*/  FFMA R61, R81, R2, R61 ;  /* 0x00000002513d7223 */ /* 0x000fe2000000003d */
[----:B------:R-:W-:Y:S01]  /*8240*/  F2FP.F16.F32.PACK_AB R126, R53, R52 ;  /* 0x00000034357e723e */ /* 0x000fe200000000ff */
[----:B------:R-:W-:Y:S01]  /*8250*/  FFMA R62, R81, R83, R62 ;  /* 0x00000053513e7223 */ /* 0x000fe2000000003e */
[----:B------:R-:W-:Y:S01]  /*8260*/  F2FP.F16.F32.PACK_AB R127, R59, R54 ;  /* 0x000000363b7f723e */ /* 0x000fe200000000ff */
[----:B------:R-:W-:Y:S01]  /*8270*/  FFMA R67, R81, R82, R67 ;  /* 0x0000005251437223 */ /* 0x000fe20000000043 */
[----:B----4-:R-:W-:Y:S02]  /*8280*/  F2FP.F16.F32.PACK_AB R132, R57, R56 ;  /* 0x000000383984723e */ /* 0x010fe400000000ff */
[----:B------:R-:W-:Y:S01]  /*8290*/  F2FP.F16.F32.PACK_AB R133, R63, R58 ;  /* 0x0000003a3f85723e */ /* 0x000fe200000000ff */
[----:B------:R1:W-:Y:S01]  /*82a0*/  STS.128 [R174+0x4400], R124 ;  /* 0x0044007cae007388 */ /* 0x0003e20000000c00 */
[----:B------:R-:W-:Y:S02]  /*82b0*/  F2FP.F16.F32.PACK_AB R134, R61, R60 ;  /* 0x0000003c3d86723e */ /* 0x000fe400000000ff */
[----:B------:R-:W-:Y:S02]  /*82c0*/  F2FP.F16.F32.PACK_AB R135, R67, R62 ;  /* 0x0000003e4387723e */ /* 0x000fe400000000ff */
[----:B------:R-:W-:Y:S02]  /*82d0*/  LEA R0, R101, UR36, 0x3 ;  /* 0x0000002465007c11 */ /* 0x000fe4000f8e18ff */
[----:B------:R-:W-:Y:S01]  /*82e0*/  @P6 SHF.L.U32 R3, R167, 0x1f, RZ ;  /* 0x0000001fa7036819 */ /* 0x000fe200000006ff */
        /* <DEDUP_REMOVED lines=9> */
[----:B------:R-:W-:Y:S02]  /*8380*/  UIADD3 UR8, UP0, UPT, UR52, 0x680, URZ ;  /* 0x0000068034087890 */ /* 0x000fe4000ff1e0ff */
[----:B------:R-:W-:Y:S02]  /*8390*/  UIADD3 UR5, UPT, UPT, UR41, 0x40, URZ ;  /* 0x0000004029057890 */ /* 0x000fe4000fffe0ff */
[----:B------:R-:W-:Y:S02]  /*83a0*/  UIADD3 UR4, UPT, UPT, UR36, 0x4400, URZ ;  /* 0x0000440024047890 */ /* 0x000fe4000fffe0ff */
[----:B------:R-:W-:Y:S01]  /*83b0*/  UIADD3.X UR9, UPT, UPT, URZ, UR53, URZ, UP0, !UPT ;  /* 0x00000035ff097290 */ /* 0x000fe200087fe4ff */
[----:B------:R-:W-:Y:S01]  /*83c0*/  UMOV UR6, UR42 ;  /* 0x0000002a00067c82 */ /* 0x000fe20008000000 */
[----:B------:R-:W-:Y:S07]  /*83d0*/  UMOV UR7, UR44 ;  /* 0x0000002c00077c82 */ /* 0x000fee0008000000 */
[----:B------:R2:W-:Y:S01]  /*83e0*/  UTMASTG.3D [UR4], [UR8] ;  /* 0x00000004080073b5 */ /* 0x0005e20008010000 */
[----:B------:R0:W-:Y:S01]  /*83f0*/  UTMACMDFLUSH ;  /* 0x00000000000079b7 */ /* 0x0001e20000000000 */
[----:B--2---:R-:W-:Y:S04]  /*8400*/  DEPBAR.LE SB0, 0x1 ;  /* 0x000080400000791a */ /* 0x004fe80000000000 */
.L_x_108:
[----:B------:R-:W-:Y:S05]  /*8410*/  BSYNC.RECONVERGENT B0 ;  /* 0x0000000000007941 */ /* 0x000fea0003800200 */
.L_x_107:
[----:B------:R-:W-:Y:S01]  /*8420*/  BAR.SYNC.DEFER_BLOCKING 0x1, 0x80 ;  /* 0x0042000000007b1d */ /* 0x000fe20000010000 */
[----:B------:R-:W-:Y:S04]  /*8430*/  UIADD3 UR40, UPT, UPT, UR51, 0x1, URZ ;  /* 0x0000000133287890 */ /* 0x000fe8000fffe0ff */
[----:B------:R-:W-:Y:S04]  /*8440*/  UISETP.NE.AND UP0, UPT, UR40, 0x4, UPT ;  /* 0x000000042800788c */ /* 0x000fe8000bf05270 */
[----:B------:R-:W-:Y:S01]  /*8450*/  USEL UR40, UR40, URZ, UP0 ;  /* 0x000000ff28287287 */ /* 0x000fe20008000000 */
[----:B------:R2:W-:Y:S01]  /*8460*/  @P6 SYNCS.ARRIVE.TRANS64.RED.A1T0 RZ, [R85+URZ], RZ ;  /* 0x000000ff55ff69a7 */ /* 0x0005e200081004ff */
[----:B------:R-:W-:Y:S01]  /*8470*/  BSSY B1, `(.L_x_109) ;  /* 0x0000020000017945 */ /* 0x000fe20003800000 */
[----:B------:R-:W3:Y:S02]  /*8480*/  @P6 SYNCS.PHASECHK.TRANS64.TRYWAIT P0, [R0+URZ+0x60], R3 ;  /* 0x00006003000065a7 */ /* 0x000ee400080011ff */
[----:B---3--:R-:W-:Y:S01]  /*8490*/  @P6 SEL R103, RZ, 0x1, !P0 ;  /* 0x00000001ff676807 */ /* 0x008fe20004000000 */
[----:B--2---:R-:W-:Y:S06]  /*84a0*/  @!P6 BRA `(.L_x_110) ;  /* 0x000000000070e947 */ /* 0x004fec0003800000 */
        /* <DEDUP_REMOVED lines=9> */
[----:B------:R-:W-:Y:S04]  /*8540*/  SHF.L.U32 R7, R167, 0x1f, RZ ;  /* 0x0000001fa7077819 */ /* 0x000fe800000006ff */
[----:B------:R-:W2:Y:S02]  /*8550*/  SYNCS.PHASECHK.TRANS64.TRYWAIT P0, [R0+URZ+0x60], R7 ;  /* 0x00006007000075a7 */ /* 0x000ea400080011ff */
[----:B--2---:R-:W-:Y:S05]  /*8560*/  @!P0 BRA `(.L_x_113) ;  /* 0x0000003400488947 */ /* 0x004fea0003800000 */
.L_x_112:
[----:B------:R-:W-:Y:S05]  /*8570*/  BSYNC B0 ;  /* 0x0000000000007941 */ /* 0x000fea0003800000 */
.L_x_111:
        /* <DEDUP_REMOVED lines=15> */
.L_x_110:
[----:B------:R-:W-:Y:S05]  /*8670*/  BSYNC B1 ;  /* 0x0000000000017941 */ /* 0x000fea0003800000 */
.L_x_109:
        /* <DEDUP_REMOVED lines=21> */
.L_x_114:
[----:B------:R-:W-:Y:S05]  /*87d0*/  WARPSYNC.ALL ;  /* 0x0000000000007948 */ /* 0x000fea0003800000 */
[----:B------:R-:W-:Y:S01]  /*87e0*/  R2UR UR4, R80 ;  /* 0x00000000500472ca */ /* 0x000fe200000e0000 */
[--C-:B----4-:R-:W-:Y:S01]  /*87f0*/  HADD2.F32 R82, -RZ, R88.reuse.H0_H0 ;  /* 0x20000058ff527230 */ /* 0x110fe20000004100 */
[----:B------:R-:W-:Y:S01]  /*8800*/  ISETP.NE.AND P6, PT, R176, RZ, PT ;  /* 0x000000ffb000720c */ /* 0x000fe20003fc5270 */
[----:B------:R-:W-:Y:S01]  /*8810*/  HADD2.F32 R83, -RZ, R88.H1_H1 ;  /* 0x30000058ff537230 */ /* 0x000fe20000004100 */
[----:B------:R-:W-:Y:S01]  /*8820*/  MOV R3, UR40 ;  /* 0x0000002800037c02 */ /* 0x000fe20008000f00 */
[----:B------:R-:W-:Y:S01]  /*8830*/  BSSY.RECONVERGENT B0, `(.L_x_115) ;  /* 0x0000100000007945 */ /* 0x000fe20003800200 */
[----:B------:R-:W-:Y:S02]  /*8840*/  MOV R84, UR37 ;  /* 0x0000002500547c02 */ /* 0x000fe40008000f00 */
[----:B------:R-:W-:Y:S05]  /*8850*/  ISETP.NE.AND P0, PT, R170, RZ, PT ;  /* 0x000000ffaa00720c */ /* 0x000fea0003f05270 */
[----:B------:R-:W3:Y:S02]  /*8860*/  LDTM.x64 R4, tmem[UR4+0x80] ;  /* 0x00008004000479ee */ /* 0x000ee40008340000 */
[----:B------:R-:W-:Y:S04]  /*8870*/  @P6 LEA R3, R3, UR36, 0x3 ;  /* 0x0000002403036c11 */ /* 0x000fe8000f8e18ff */
[----:B------:R-:W-:Y:S04]  /*8880*/  @P6 IADD3 R3, PT, PT, R3, 0x80, RZ ;  /* 0x0000008003036810 */ /* 0x000fe80007ffe0ff */
[----:B------:R-:W-:Y:S01]  /*8890*/  @P6 PRMT R84, R84, 0x654, R3 ;  /* 0x0000065454546816 */ /* 0x000fe20000000003 */
[C---:B---3--:R-:W-:Y:S01]  /*88a0*/  FMUL R0, R78.reuse, R4 ;  /* 0x000000044e007220 */ /* 0x048fe20000400000 */
[C---:B------:R-:W-:Y:S01]  /*88b0*/  FMUL R3, R78.reuse, R6 ;  /* 0x000000064e037220 */ /* 0x040fe20000400000 */
[C---:B------:R-:W-:Y:S01]  /*88c0*/  FMUL R4, R78.reuse, R8 ;  /* 0x000000084e047220 */ /* 0x040fe20000400000 */
[C---:B------:R-:W-:Y:S01]  /*88d0*/  FMUL R6, R78.reuse, R10 ;  /* 0x0000000a4e067220 */ /* 0x040fe20000400000 */
[C---:B------:R-:W-:Y:S01]  /*88e0*/  FFMA R0, R81.reuse, R82, R0 ;  /* 0x0000005251007223 */ /* 0x040fe20000000000 */
[C---:B------:R-:W-:Y:S01]  /*88f0*/  FMUL R8, R78.reuse, R12 ;  /* 0x0000000c4e087220 */ /* 0x040fe20000400000 */
        /* <DEDUP_REMOVED lines=38> */
[--C-:B------:R-:W-:Y:S02]  /*8b60*/  HADD2.F32 R64, -RZ, R89.reuse.H0_H0 ;  /* 0x20000059ff407230 */ /* 0x100fe40000004100 */
[C---:B------:R-:W-:Y:S01]  /*8b70*/  FMUL R49, R78.reuse, R53 ;  /* 0x000000354e317220 */ /* 0x040fe20000400000 */
[C---:B------:R-:W-:Y:S01]  /*8b80*/  FMUL R62, R78.reuse, R66 ;  /* 0x000000424e3e7220 */ /* 0x040fe20000400000 */
[----:B------:R-:W-:Y:S02]  /*8b90*/  HADD2.F32 R66, -RZ, R89.H1_H1 ;  /* 0x30000059ff427230 */ /* 0x000fe40000004100 */
[C---:B------:R-:W-:Y:S01]  /*8ba0*/  FMUL R53, R78.reuse, R57 ;  /* 0x000000394e357220 */ /* 0x040fe20000400000 */
[C---:B------:R-:W-:Y:S01]  /*8bb0*/  FMUL R7, R78.reuse, R7 ;  /* 0x000000074e077220 */ /* 0x040fe20000400000 */
[C---:B------:R-:W-:Y:S01]  /*8bc0*/  FMUL R57, R78.reuse, R61 ;  /* 0x0000003d4e397220 */ /* 0x040fe20000400000 */
[----:B------:R-:W-:Y:S01]  /*8bd0*/  FMUL R61, R78, R65 ;  /* 0x000000414e3d7220 */ /* 0x000fe20000400000 */
[--C-:B------:R-:W-:Y:S02]  /*8be0*/  HADD2.F32 R65, -RZ, R90.reuse.H0_H0 ;  /* 0x2000005aff417230 */ /* 0x100fe40000004100 */
[C---:B------:R-:W-:Y:S01]  /*8bf0*/  FFMA R2, R81.reuse, R83, R2 ;  /* 0x0000005351027223 */ /* 0x040fe20000000002 */
[C---:B------:R-:W-:Y:S01]  /*8c00*/  FFMA R3, R81.reuse, R64, R3 ;  /* 0x0000004051037223 */ /* 0x040fe20000000003 */
[----:B------:R-:W-:Y:S02]  /*8c10*/  HADD2.F32 R64, -RZ, R90.H1_H1 ;  /* 0x3000005aff407230 */ /* 0x000fe40000004100 */
[C---:B------:R-:W-:Y:S01]  /*8c20*/  FFMA R7, R81.reuse, R66, R7 ;  /* 0x0000004251077223 */ /* 0x040fe20000000007 */
[----:B------:R-:W-:Y:S01]  /*8c30*/  FFMA R4, R81, R65, R4 ;  /* 0x0000004151047223 */ /* 0x000fe20000000004 */
[--C-:B------:R-:W-:Y:S01]  /*8c40*/  HADD2.F32 R65, -RZ, R91.reuse.H0_H0 ;  /* 0x2000005bff417230 */ /* 0x100fe20000004100 */
[----:B-1----:R-:W-:Y:S01]  /*8c50*/  F2FP.F16.F32.PACK_AB R92, R2, R0 ;  /* 0x00000000025c723e */ /* 0x002fe200000000ff */
[----:B------:R-:W-:Y:S01]  /*8c60*/  HADD2.F32 R0, -RZ, R91.H1_H1 ;  /* 0x3000005bff007230 */ /* 0x000fe20000004100 */
[----:B------:R-:W-:Y:S01]  /*8c70*/  F2FP.F16.F32.PACK_AB R93, R7, R3 ;  /* 0x00000003075d723e */ /* 0x000fe200000000ff */
[--C-:B--2---:R-:W-:Y:S02]  /*8c80*/  HADD2.F32 R3, -RZ, R96.reuse.H0_H0 ;  /* 0x20000060ff037230 */ /* 0x104fe40000004100 */
[C---:B------:R-:W-:Y:S01]  /*8c90*/  FMUL R11, R78.reuse, R11 ;  /* 0x0000000b4e0b7220 */ /* 0x040fe20000400000 */
[----:B------:R-:W-:Y:S02]  /*8ca0*/  HADD2.F32 R2, -RZ, R96.H1_H1 ;  /* 0x30000060ff027230 */ /* 0x000fe40000004100 */
[C---:B------:R-:W-:Y:S01]  /*8cb0*/  FFMA R5, R81.reuse, R64, R5 ;  /* 0x0000004051057223 */ /* 0x040fe20000000005 */
[C---:B------:R-:W-:Y:S01]  /*8cc0*/  FFMA R6, R81.reuse, R65, R6 ;  /* 0x0000004151067223 */ /* 0x040fe20000000006 */
[C---:B------:R-:W-:Y:S01]  /*8cd0*/  FFMA R11, R81.reuse, R0, R11 ;  /* 0x00000000510b7223 */ /* 0x040fe2000000000b */
[--C-:B------:R-:W-:Y:S02]  /*8ce0*/  HADD2.F32 R0, -RZ, R97.reuse.H0_H0 ;  /* 0x20000061ff007230 */ /* 0x100fe40000004100 */
[C---:B------:R-:W-:Y:S01]  /*8cf0*/  FFMA R8, R81.reuse, R3, R8 ;  /* 0x0000000351087223 */ /* 0x040fe20000000008 */
[--C-:B------:R-:W-:Y:S02]  /*8d00*/  HADD2.F32 R3, -RZ, R98.reuse.H0_H0 ;  /* 0x20000062ff037230 */ /* 0x100fe40000004100 */
[C---:B------:R-:W-:Y:S01]  /*8d10*/  FFMA R9, R81.reuse, R2, R9 ;  /* 0x0000000251097223 */ /* 0x040fe20000000009 */
[----:B------:R-:W-:Y:S02]  /*8d20*/  HADD2.F32 R2, -RZ, R97.H1_H1 ;  /* 0x30000061ff027230 */ /* 0x000fe40000004100 */
[C---:B------:R-:W-:Y:S01]  /*8d30*/  FMUL R15, R78.reuse, R15 ;  /* 0x0000000f4e0f7220 */ /* 0x040fe20000400000 */
[----:B------:R-:W-:Y:S01]  /*8d40*/  FFMA R10, R81, R0, R10 ;  /* 0x00000000510a7223 */ /* 0x000fe2000000000a */
[----:B------:R-:W-:Y:S01]  /*8d50*/  HADD2.F32 R0, -RZ, R98.H1_H1 ;  /* 0x30000062ff007230 */ /* 0x000fe20000004100 */
[----:B------:R-:W-:Y:S01]  /*8d60*/  F2FP.F16.F32.PACK_AB R94, R5, R4 ;  /* 0x00000004055e723e */ /* 0x000fe200000000ff */
[--C-:B------:R-:W-:Y:S02]  /*8d70*/  HADD2.F32 R5, -RZ, R104.reuse.H0_H0 ;  /* 0x20000068ff057230 */ /* 0x100fe40000004100 */
[C---:B------:R-:W-:Y:S01]  /*8d80*/  FFMA R15, R81.reuse, R2, R15 ;  /* 0x00000002510f7223 */ /* 0x040fe2000000000f */
[--C-:B------:R-:W-:Y:S02]  /*8d90*/  HADD2.F32 R2, -RZ, R99.reuse.H1_H1 ;  /* 0x30000063ff027230 */ /* 0x100fe40000004100 */
[C---:B------:R-:W-:Y:S01]  /*8da0*/  FFMA R12, R81.reuse, R3, R12 ;  /* 0x00000003510c7223 */ /* 0x040fe2000000000c */
[----:B------:R-:W-:Y:S02]  /*8db0*/  HADD2.F32 R3, -RZ, R99.H0_H0 ;  /* 0x20000063ff037230 */ /* 0x000fe40000004100 */
[C---:B------:R-:W-:Y:S01]  /*8dc0*/  FMUL R19, R78.reuse, R19 ;  /* 0x000000134e137220 */ /* 0x040fe20000400000 */
[----:B------:R-:W-:Y:S02]  /*8dd0*/  HADD2.F32 R4, -RZ, R107.H1_H1 ;  /* 0x3000006bff047230 */ /* 0x000fe40000004100 */
[C---:B------:R-:W-:Y:S01]  /*8de0*/  FFMA R13, R81.reuse, R0, R13 ;  /* 0x00000000510d7223 */ /* 0x040fe2000000000d */
[----:B------:R-:W-:Y:S02]  /*8df0*/  HADD2.F32 R0, -RZ, R104.H1_H1 ;  /* 0x30000068ff007230 */ /* 0x000fe40000004100 */
[C---:B------:R-:W-:Y:S01]  /*8e00*/  FFMA R14, R81.reuse, R3, R14 ;  /* 0x00000003510e7223 */ /* 0x040fe2000000000e */
[--C-:B------:R-:W-:Y:S02]  /*8e10*/  HADD2.F32 R3, -RZ, R106.reuse.H0_H0 ;  /* 0x2000006aff037230 */ /* 0x100fe40000004100 */
[C---:B------:R-:W-:Y:S01]  /*8e20*/  FFMA R19, R81.reuse, R2, R19 ;  /* 0x0000000251137223 */ /* 0x040fe20000000013 */
[----:B------:R-:W-:Y:S02]  /*8e30*/  HADD2.F32 R2, -RZ, R105.H0_H0 ;  /* 0x20000069ff027230 */ /* 0x000fe40000004100 */
[C---:B------:R-:W-:Y:S01]  /*8e40*/  FFMA R16, R81.reuse, R5, R16 ;  /* 0x0000000551107223 */ /* 0x040fe20000000010 */
[----:B------:R-:W-:Y:S02]  /*8e50*/  HADD2.F32 R5, -RZ, R107.H0_H0 ;  /* 0x2000006bff057230 */ /* 0x000fe40000004100 */
[C---:B------:R-:W-:Y:S01]  /*8e60*/  FFMA R17, R81.reuse, R0, R17 ;  /* 0x0000000051117223 */ /* 0x040fe20000000011 */
[----:B------:R-:W-:Y:S02]  /*8e70*/  HADD2.F32 R0, -RZ, R105.H1_H1 ;  /* 0x30000069ff007230 */ /* 0x000fe40000004100 */
[C---:B------:R-:W-:Y:S01]  /*8e80*/  FMUL R23, R78.reuse, R23 ;  /* 0x000000174e177220 */ /* 0x040fe20000400000 */
[C---:B------:R-:W-:Y:S01]  /*8e90*/  FFMA R18, R81.reuse, R2, R18 ;  /* 0x0000000251127223 */ /* 0x040fe20000000012 */
[----:B------:R-:W-:Y:S02]  /*8ea0*/  HADD2.F32 R2, -RZ, R106.H1_H1 ;  /* 0x3000006aff027230 */ /* 0x000fe40000004100 */
[C---:B------:R-:W-:Y:S01]  /*8eb0*/  FMUL R27, R78.reuse, R27 ;  /* 0x0000001b4e1b7220 */ /* 0x040fe20000400000 */
[C---:B------:R-:W-:Y:S01]  /*8ec0*/  FFMA R23, R81.reuse, R0, R23 ;  /* 0x0000000051177223 */ /* 0x040fe20000000017 */
[----:B------:R-:W-:Y:S02]  /*8ed0*/  HADD2.F32 R0, -RZ, R112.H0_H0 ;  /* 0x20000070ff007230 */ /* 0x000fe40000004100 */
[C---:B------:R-:W-:Y:S01]  /*8ee0*/  FFMA R20, R81.reuse, R3, R20 ;  /* 0x0000000351147223 */ /* 0x040fe20000000014 */
[----:B------:R-:W-:Y:S02]  /*8ef0*/  HADD2.F32 R3, -RZ, R114.H0_H0 ;  /* 0x20000072ff037230 */ /* 0x000fe40000004100 */
[C---:B------:R-:W-:Y:S01]  /*8f00*/  FFMA R21, R81.reuse, R2, R21 ;  /* 0x0000000251157223 */ /* 0x040fe20000000015 */
[C---:B------:R-:W-:Y:S01]  /*8f10*/  FFMA R22, R81.reuse, R5, R22 ;  /* 0x0000000551167223 */ /* 0x040fe20000000016 */
[C---:B------:R-:W-:Y:S01]  /*8f20*/  FFMA R27, R81.reuse, R4, R27 ;  /* 0x00000004511b7223 */ /* 0x040fe2000000001b */
[C---:B------:R-:W-:Y:S01]  /*8f30*/  FFMA R24, R81.reuse, R0, R24 ;  /* 0x0000000051187223 */ /* 0x040fe20000000018 */
[----:B------:R-:W-:Y:S02]  /*8f40*/  HADD2.F32 R2, -RZ, R112.H1_H1 ;  /* 0x30000070ff027230 */ /* 0x000fe40000004100 */
[C---:B------:R-:W-:Y:S01]  /*8f50*/  FMUL R31, R78.reuse, R31 ;  /* 0x0000001f4e1f7220 */ /* 0x040fe20000400000 */
[----:B------:R-:W-:Y:S02]  /*8f60*/  HADD2.F32 R0, -RZ, R113.H0_H0 ;  /* 0x20000071ff007230 */ /* 0x000fe40000004100 */
[C---:B------:R-:W-:Y:S01]  /*8f70*/  FMUL R35, R78.reuse, R35 ;  /* 0x000000234e237220 */ /* 0x040fe20000400000 */
[----:B------:R-:W-:Y:S02]  /*8f80*/  HADD2.F32 R5, -RZ, R115.H0_H0 ;  /* 0x20000073ff057230 */ /* 0x000fe40000004100 */
[C---:B------:R-:W-:Y:S01]  /*8f90*/  FFMA R25, R81.reuse, R2, R25 ;  /* 0x0000000251197223 */ /* 0x040fe20000000019 */
[----:B------:R-:W-:Y:S02]  /*8fa0*/  HADD2.F32 R2, -RZ, R114.H1_H1 ;  /* 0x30000072ff027230 */ /* 0x000fe40000004100 */
[----:B------:R-:W-:Y:S01]  /*8fb0*/  FFMA R26, R81, R0, R26 ;  /* 0x00000000511a7223 */ /* 0x000fe2000000001a */
[----:B------:R-:W-:Y:S02]  /*8fc0*/  HADD2.F32 R0, -RZ, R113.H1_H1 ;  /* 0x30000071ff007230 */ /* 0x000fe40000004100 */
[C---:B------:R-:W-:Y:S01]  /*8fd0*/  FMUL R39, R78.reuse, R39 ;  /* 0x000000274e277220 */ /* 0x040fe20000400000 */
[----:B------:R-:W-:Y:S01]  /*8fe0*/  HADD2.F32 R4, -RZ, R115.H1_H1 ;  /* 0x30000073ff047230 */ /* 0x000fe20000004100 */
[----:B------:R-:W-:Y:S01]  /*8ff0*/  F2FP.F16.F32.PACK_AB R95, R11, R6 ;  /* 0x000000060b5f723e */ /* 0x000fe200000000ff */
[C---:B------:R-:W-:Y:S01]  /*9000*/  FMUL R43, R78.reuse, R43 ;  /* 0x0000002b4e2b7220 */ /* 0x040fe20000400000 */
[C---:B------:R-:W-:Y:S01]  /*9010*/  FFMA R31, R81.reuse, R0, R31 ;  /* 0x00000000511f7223 */ /* 0x040fe2000000001f */
[--C-:B------:R-:W-:Y:S02]  /*9020*/  HADD2.F32 R0, -RZ, R120.reuse.H0_H0 ;  /* 0x20000078ff007230 */ /* 0x100fe40000004100 */
[C---:B------:R-:W-:Y:S01]  /*9030*/  FFMA R28, R81.reuse, R3, R28 ;  /* 0x00000003511c7223 */ /* 0x040fe2000000001c */
[----:B------:R1:W-:Y:S01]  /*9040*/  STS.128 [R178+UR36+0x8400], R92 ;  /* 0x0084005cb2007988 */ /* 0x0003e20008000c24 */
[C---:B------:R-:W-:Y:S01]  /*9050*/  FFMA R29, R81.reuse, R2, R29 ;  /* 0x00000002511d7223 */ /* 0x040fe2000000001d */
[C---:B------:R-:W-:Y:S01]  /*9060*/  FFMA R30, R81.reuse, R5, R30 ;  /* 0x00000005511e7223 */ /* 0x040fe2000000001e */
[C---:B------:R-:W-:Y:S01]  /*9070*/  FFMA R35, R81.reuse, R4, R35 ;  /* 0x0000000451237223 */ /* 0x040fe20000000023 */
[----:B------:R-:W-:Y:S02]  /*9080*/  HADD2.F32 R2, -RZ, R120.H1_H1 ;  /* 0x30000078ff027230 */ /* 0x000fe40000004100 */
[----:B------:R-:W-:Y:S01]  /*9090*/  FFMA R32, R81, R0, R32 ;  /* 0x0000000051207223 */ /* 0x000fe20000000020 */
[--C-:B------:R-:W-:Y:S01]  /*90a0*/  HADD2.F32 R3, -RZ, R121.reuse.H0_H0 ;  /* 0x20000079ff037230 */ /* 0x100fe20000004100 */
[----:B------:R-:W-:Y:S01]  /*90b0*/  F2FP.F16.F32.PACK_AB R8, R9, R8 ;  /* 0x000000080908723e */ /* 0x000fe200000000ff */
[----:B------:R-:W-:Y:S02]  /*90c0*/  HADD2.F32 R0, -RZ, R121.H1_H1 ;  /* 0x30000079ff007230 */ /* 0x000fe40000004100 */
[C---:B------:R-:W-:Y:S01]  /*90d0*/  FFMA R33, R81.reuse, R2, R33 ;  /* 0x0000000251217223 */ /* 0x040fe20000000021 */
[--C-:B------:R-:W-:Y:S02]  /*90e0*/  HADD2.F32 R5, -RZ, R123.reuse.H0_H0 ;  /* 0x2000007bff057230 */ /* 0x100fe40000004100 */
[C---:B------:R-:W-:Y:S01]  /*90f0*/  FFMA R34, R81.reuse, R3, R34 ;  /* 0x0000000351227223 */ /* 0x040fe20000000022 */
[--C-:B------:R-:W-:Y:S02]  /*9100*/  HADD2.F32 R3, -RZ, R122.reuse.H0_H0 ;  /* 0x2000007aff037230 */ /* 0x100fe40000004100 */
[----:B------:R-:W-:Y:S01]  /*9110*/  FFMA R39, R81, R0, R39 ;  /* 0x0000000051277223 */ /* 0x000fe20000000027 */
[----:B------:R-:W-:Y:S01]  /*9120*/  HADD2.F32 R0, -RZ, R122.H1_H1 ;  /* 0x3000007aff007230 */ /* 0x000fe20000004100 */
[----:B------:R-:W-:Y:S01]  /*9130*/  F2FP.F16.F32.PACK_AB R9, R15, R10 ;  /* 0x0000000a0f09723e */ /* 0x000fe200000000ff */
[----:B------:R-:W-:Y:S02]  /*9140*/  HADD2.F32 R2, -RZ, R123.H1_H1 ;  /* 0x3000007bff027230 */ /* 0x000fe40000004100 */
[C---:B------:R-:W-:Y:S01]  /*9150*/  FFMA R36, R81.reuse, R3, R36 ;  /* 0x0000000351247223 */ /* 0x040fe20000000024 */
[--C-:B------:R-:W-:Y:S02]  /*9160*/  HADD2.F32 R3, -RZ, R129.reuse.H0_H0 ;  /* 0x20000081ff037230 */ /* 0x100fe40000004100 */
[C---:B------:R-:W-:Y:S01]  /*9170*/  FFMA R37, R81.reuse, R0, R37 ;  /* 0x0000000051257223 */ /* 0x040fe20000000025 */
[C---:B------:R-:W-:Y:S01]  /*9180*/  FFMA R38, R81.reuse, R5, R38 ;  /* 0x0000000551267223 */ /* 0x040fe20000000026 */
[--C-:B------:R-:W-:Y:S02]  /*9190*/  HADD2.F32 R0, -RZ, R128.reuse.H0_H0 ;  /* 0x20000080ff007230 */ /* 0x100fe40000004100 */
[----:B------:R-:W-:Y:S01]  /*91a0*/  FFMA R43, R81, R2, R43 ;  /* 0x00000002512b7223 */ /* 0x000fe2000000002b */
[----:B------:R-:W-:Y:S01]  /*91b0*/  HADD2.F32 R2, -RZ, R128.H1_H1 ;  /* 0x30000080ff027230 */ /* 0x000fe20000004100 */
[----:B------:R-:W-:Y:S01]  /*91c0*/  F2FP.F16.F32.PACK_AB R10, R13, R12 ;  /* 0x0000000c0d0a723e */ /* 0x000fe200000000ff */
[C---:B------:R-:W-:Y:S01]  /*91d0*/  FMUL R47, R78.reuse, R47 ;  /* 0x0000002f4e2f7220 */ /* 0x040fe20000400000 */
[----:B------:R-:W-:Y:S01]  /*91e0*/  F2FP.F16.F32.PACK_AB R11, R19, R14 ;  /* 0x0000000e130b723e */ /* 0x000fe200000000ff */
[C---:B------:R-:W-:Y:S01]  /*91f0*/  FFMA R40, R81.reuse, R0, R40 ;  /* 0x0000000051287223 */ /* 0x040fe20000000028 */
[----:B------:R-:W-:Y:S02]  /*9200*/  HADD2.F32 R0, -RZ, R129.H1_H1 ;  /* 0x30000081ff007230 */ /* 0x000fe40000004100 */
[C---:B------:R-:W-:Y:S01]  /*9210*/  FFMA R41, R81.reuse, R2, R41 ;  /* 0x0000000251297223 */ /* 0x040fe20000000029 */
[----:B------:R-:W-:Y:S01]  /*9220*/  FFMA R42, R81, R3, R42 ;  /* 0x00000003512a7223 */ /* 0x000fe2000000002a */
[----:B------:R1:W-:Y:S01]  /*9230*/  STS.128 [R179+0x8400], R8 ;  /* 0x00840008b3007388 */ /* 0x0003e20000000c00 */
[--C-:B------:R-:W-:Y:S01]  /*9240*/  HADD2.F32 R3, -RZ, R130.reuse.H0_H0 ;  /* 0x20000082ff037230 */ /* 0x100fe20000004100 */
[----:B------:R-:W-:Y:S01]  /*9250*/  F2FP.F16.F32.PACK_AB R16, R17, R16 ;  /* 0x000000101110723e */ /* 0x000fe200000000ff */
[----:B------:R-:W-:Y:S01]  /*9260*/  HADD2.F32 R2, -RZ, R130.H1_H1 ;  /* 0x30000082ff027230 */ /* 0x000fe20000004100 */
[----:B------:R-:W-:Y:S01]  /*9270*/  F2FP.F16.F32.PACK_AB R17, R23, R18 ;  /* 0x000000121711723e */ /* 0x000fe200000000ff */
[----:B------:R-:W-:Y:S01]  /*9280*/  FFMA R47, R81, R0, R47 ;  /* 0x00000000512f7223 */ /* 0x000fe2000000002f */
[--C-:B------:R-:W-:Y:S01]  /*9290*/  HADD2.F32 R5, -RZ, R131.reuse.H0_H0 ;  /* 0x20000083ff057230 */ /* 0x100fe20000004100 */
[----:B------:R-:W-:Y:S01]  /*92a0*/  F2FP.F16.F32.PACK_AB R18, R21, R20 ;  /* 0x000000141512723e */ /* 0x000fe200000000ff */
[----:B------:R-:W-:Y:S01]  /*92b0*/  HADD2.F32 R0, -RZ, R131.H1_H1 ;  /* 0x30000083ff007230 */ /* 0x000fe20000004100 */
[----:B------:R-:W-:Y:S01]  /*92c0*/  F2FP.F16.F32.PACK_AB R19, R27, R22 ;  /* 0x000000161b13723e */ /* 0x000fe200000000ff */
[C---:B------:R-:W-:Y:S01]  /*92d0*/  FMUL R51, R78.reuse, R51 ;  /* 0x000000334e337220 */ /* 0x040fe20000400000 */
[C---:B------:R-:W-:Y:S01]  /*92e0*/  FFMA R44, R81.reuse, R3, R44 ;  /* 0x00000003512c7223 */ /* 0x040fe2000000002c */
[C---:B------:R-:W-:Y:S01]  /*92f0*/  FFMA R45, R81.reuse, R2, R45 ;  /* 0x00000002512d7223 */ /* 0x040fe2000000002d */
[C---:B------:R-:W-:Y:S01]  /*9300*/  FFMA R46, R81.reuse, R5, R46 ;  /* 0x00000005512e7223 */ /* 0x040fe2000000002e */
[----:B------:R1:W-:Y:S01]  /*9310*/  STS.128 [R177+0x8400], R16 ;  /* 0x00840010b1007388 */ /* 0x0003e20000000c00 */
[----:B------:R-:W-:Y:S01]  /*9320*/  FFMA R51, R81, R0, R51 ;  /* 0x0000000051337223 */ /* 0x000fe20000000033 */
[--C-:B------:R-:W-:Y:S01]  /*9330*/  HADD2.F32 R3, -RZ, R136.reuse.H0_H0 ;  /* 0x20000088ff037230 */ /* 0x100fe20000004100 */
[----:B------:R-:W-:Y:S01]  /*9340*/  F2FP.F16.F32.PACK_AB R24, R25, R24 ;  /* 0x000000181918723e */ /* 0x000fe200000000ff */
[----:B------:R-:W-:Y:S01]  /*9350*/  HADD2.F32 R0, -RZ, R136.H1_H1 ;  /* 0x30000088ff007230 */ /* 0x000fe20000004100 */
[----:B------:R-:W-:Y:S01]  /*9360*/  F2FP.F16.F32.PACK_AB R25, R31, R26 ;  /* 0x0000001a1f19723e */ /* 0x000fe200000000ff */
        /* <DEDUP_REMOVED lines=16> */
[----:B------:R-:W-:Y:S01]  /*9470*/  FFMA R52, R81, R0, R52 ;  /* 0x0000000051347223 */ /* 0x000fe20000000034 */
[----:B------:R-:W-:Y:S01]  /*9480*/  F2FP.F16.F32.PACK_AB R35, R43, R38 ;  /* 0x000000262b23723e */ /* 0x000fe200000000ff */
[C---:B------:R-:W-:Y:S01]  /*9490*/  FFMA R53, R81.reuse, R2, R53 ;  /* 0x0000000251357223 */ /* 0x040fe20000000035 */
[----:B------:R-:W-:Y:S01]  /*94a0*/  FFMA R54, R81, R3, R54 ;  /* 0x0000000351367223 */ /* 0x000fe20000000036 */
[----:B------:R-:W-:Y:S01]  /*94b0*/  HADD2.F32 R0, -RZ, R139.H1_H1 ;  /* 0x3000008bff007230 */ /* 0x000fe20000004100 */
[----:B------:R-:W-:Y:S01]  /*94c0*/  F2FP.F16.F32.PACK_AB R40, R41, R40 ;  /* 0x000000282928723e */ /* 0x000fe200000000ff */
[----:B------:R1:W-:Y:S01]  /*94d0*/  STS.128 [R175+0x8400], R32 ;  /* 0x00840020af007388 */ /* 0x0003e20000000c00 */
[C---:B------:R-:W-:Y:S01]  /*94e0*/  FMUL R59, R78.reuse, R59 ;  /* 0x0000003b4e3b7220 */ /* 0x040fe20000400000 */
[--C-:B------:R-:W-:Y:S01]  /*94f0*/  HADD2.F32 R3, -RZ, R144.reuse.H0_H0 ;  /* 0x20000090ff037230 */ /* 0x100fe20000004100 */
[----:B------:R-:W-:Y:S01]  /*9500*/  F2FP.F16.F32.PACK_AB R41, R47, R42 ;  /* 0x0000002a2f29723e */ /* 0x000fe200000000ff */
[----:B------:R-:W-:Y:S01]  /*9510*/  HADD2.F32 R2, -RZ, R144.H1_H1 ;  /* 0x30000090ff027230 */ /* 0x000fe20000004100 */
[----:B------:R-:W-:Y:S01]  /*9520*/  F2FP.F16.F32.PACK_AB R42, R45, R44 ;  /* 0x0000002c2d2a723e */ /* 0x000fe200000000ff */
[--C-:B------:R-:W-:Y:S01]  /*9530*/  HADD2.F32 R5, -RZ, R145.reuse.H0_H0 ;  /* 0x20000091ff057230 */ /* 0x100fe20000004100 */
        /* <DEDUP_REMOVED lines=8> */
[----:B------:R-:W-:Y:S01]  /*95c0*/  FFMA R58, R81, R5, R58 ;  /* 0x00000005513a7223 */ /* 0x000fe2000000003a */
[----:B------:R-:W-:Y:S01]  /*95d0*/  HADD2.F32 R2, -RZ, R146.H1_H1 ;  /* 0x30000092ff027230 */ /* 0x000fe20000004100 */
[----:B------:R-:W-:Y:S01]  /*95e0*/  F2FP.F16.F32.PACK_AB R48, R49, R48 ;  /* 0x000000303130723e */ /* 0x000fe200000000ff */
[--C-:B------:R-:W-:Y:S01]  /*95f0*/  HADD2.F32 R5, -RZ, R147.reuse.H0_H0 ;  /* 0x20000093ff057230 */ /* 0x100fe20000004100 */
[----:B------:R-:W-:Y:S01]  /*9600*/  F2FP.F16.F32.PACK_AB R49, R55, R50 ;  /* 0x000000323731723e */ /* 0x000fe200000000ff */
[----:B------:R-:W-:Y:S02]  /*9610*/  HADD2.F32 R4, -RZ, R147.H1_H1 ;  /* 0x30000093ff047230 */ /* 0x000fe40000004100 */
[----:B------:R-:W-:Y:S01]  /*9620*/  FFMA R63, R81, R0, R63 ;  /* 0x00000000513f7223 */ /* 0x000fe2000000003f */
[----:B------:R-:W-:Y:S01]  /*9630*/  FMUL R67, R78, R67 ;  /* 0x000000434e437220 */ /* 0x000fe20000400000 */
[----:B------:R-:W-:Y:S01]  /*9640*/  F2FP.F16.F32.PACK_AB R50, R53, R52 ;  /* 0x000000343532723e */ /* 0x000fe200000000ff */
[----:B------:R-:W-:Y:S01]  /*9650*/  FFMA R60, R81, R3, R60 ;  /* 0x00000003513c7223 */ /* 0x000fe2000000003c */
[----:B------:R-:W-:Y:S01]  /*9660*/  F2FP.F16.F32.PACK_AB R51, R59, R54 ;  /* 0x000000363b33723e */ /* 0x000fe200000000ff */
[C---:B------:R-:W-:Y:S01]  /*9670*/  FFMA R61, R81.reuse, R2, R61 ;  /* 0x00000002513d7223 */ /* 0x040fe2000000003d */
[C---:B------:R-:W-:Y:S01]  /*9680*/  FFMA R62, R81.reuse, R5, R62 ;  /* 0x00000005513e7223 */ /* 0x040fe2000000003e */
[----:B------:R-:W-:Y:S01]  /*9690*/  FFMA R67, R81, R4, R67 ;  /* 0x0000000451437223 */ /* 0x000fe20000000043 */
[----:B------:R-:W-:Y:S01]  /*96a0*/  F2FP.F16.F32.PACK_AB R56, R57, R56 ;  /* 0x000000383938723e */ /* 0x000fe200000000ff */
[----:B------:R1:W-:Y:S01]  /*96b0*/  STS.128 [R174+0x8400], R48 ;  /* 0x00840030ae007388 */ /* 0x0003e20000000c00 */
[----:B------:R-:W-:Y:S02]  /*96c0*/  F2FP.F16.F32.PACK_AB R57, R63, R58 ;  /* 0x0000003a3f39723e */ /* 0x000fe400000000ff */
        /* <DEDUP_REMOVED lines=22> */
.L_x_116:
[----:B------:R-:W-:Y:S05]  /*9830*/  BSYNC.RECONVERGENT B0 ;  /* 0x0000000000007941 */ /* 0x000fea0003800200 */
.L_x_115:
        /* <DEDUP_REMOVED lines=13> */
[----:B-1----:R-:W-:Y:S04]  /*9910*/  @P1 IADD3 R9, PT, PT, R101, UR36, RZ ;  /* 0x0000002465091c10 */ /* 0x002fe8000fffe0ff */
[----:B------:R-:W-:Y:S01]  /*9920*/  @P1 IADD3 R7, PT, PT, R102, R9, RZ ;  /* 0x0000000966071210 */ /* 0x000fe20007ffe0ff */
[--C-:B------:R-:W-:Y:S02]  /*9930*/  @P1 IMAD.IADD R5, R100, 0x1, R9.reuse ;  /* 0x0000000164051824 */ /* 0x100fe400078e0209 */
[----:B------:R-:W-:Y:S01]  /*9940*/  @P1 IMAD.IADD R2, R110, 0x1, R9 ;  /* 0x000000016e021824 */ /* 0x000fe200078e0209 */
[----:B------:R-:W-:Y:S06]  /*9950*/  @P0 BRA `(.L_x_120) ;  /* 0x00000000000c0947 */ /* 0x000fec0003800000 */
[----:B------:R-:W-:Y:S04]  /*9960*/  SHF.L.U32 R0, R167, 0x1f, RZ ;  /* 0x0000001fa7007819 */ /* 0x000fe800000006ff */
[----:B------:R-:W1:Y:S02]  /*9970*/  SYNCS.PHASECHK.TRANS64.TRYWAIT P0, [R3+URZ+0x60], R0 ;  /* 0x00006000030075a7 */ /* 0x000e6400080011ff */
[----:B-1----:R-:W-:Y:S05]  /*9980*/  @!P0 BRA `(.L_x_121) ;  /* 0x0000002000548947 */ /* 0x002fea0003800000 */
.L_x_120:
[----:B------:R-:W-:Y:S05]  /*9990*/  BSYNC B0 ;  /* 0x0000000000007941 */ /* 0x000fea0003800000 */
.L_x_119:
[----:B------:R-:W-:Y:S11]  /*99a0*/  ISETP.NE.AND P0, PT, R108, RZ, PT ;  /* 0x000000ff6c00720c */ /* 0x000ff60003f05270 */
[----:B------:R-:W-:Y:S02]  /*99b0*/  @!UPT UIADD3 URZ, UPT, UPT, URZ, URZ, URZ ;  /* 0x000000fffffff290 */ /* 0x000fe4000fffe0ff */
[----:B------:R2:W3:Y:S01]  /*99c0*/  @P0 LDS.128 R88, [R101+UR36+0x400] ;  /* 0x0004002465580984 */ /* 0x0004e20008000c00 */
[----:B-1----:R-:W-:Y:S01]  /*99d0*/  @P0 IMAD.IADD R3, R102, 0x1, R5 ;  /* 0x0000000166030824 */ /* 0x002fe200078e0205 */
[C---:B------:R-:W-:Y:S01]  /*99e0*/  @P0 IADD3 R4, PT, PT, R110.reuse, R5, RZ ;  /* 0x000000056e040210 */ /* 0x040fe20007ffe0ff */
[C---:B------:R-:W-:Y:S01]  /*99f0*/  @P0 IMAD.IADD R0, R110.reuse, 0x1, R7 ;  /* 0x000000016e000824 */ /* 0x040fe200078e0207 */
[----:B------:R2:W4:Y:S02]  /*9a00*/  @P0 LDS.128 R96, [R2+0x400] ;  /* 0x0004000002600984 */ /* 0x0005240000000c00 */
[----:B------:R-:W-:Y:S02]  /*9a10*/  @P0 IADD3 R110, PT, PT, R110, R3, RZ ;  /* 0x000000036e6e0210 */ /* 0x000fe40007ffe0ff */
[----:B------:R2:W1:Y:S04]  /*9a20*/  @P0 LDS.128 R104, [R7+0x400] ;  /* 0x0004000007680984 */ /* 0x0004680000000c00 */
[----:B------:R2:W1:Y:S04]  /*9a30*/  @P0 LDS.128 R112, [R0+0x400] ;  /* 0x0004000000700984 */ /* 0x0004680000000c00 */
[----:B------:R2:W1:Y:S04]  /*9a40*/  @P0 LDS.128 R120, [R5+0x400] ;  /* 0x0004000005780984 */ /* 0x0004680000000c00 */
[----:B------:R2:W1:Y:S04]  /*9a50*/  @P0 LDS.128 R128, [R4+0x400] ;  /* 0x0004000004800984 */ /* 0x0004680000000c00 */
[----:B------:R2:W1:Y:S04]  /*9a60*/  @P0 LDS.128 R136, [R3+0x400] ;  /* 0x0004000003880984 */ /* 0x0004680000000c00 */
[----:B------:R2:W1:Y:S02]  /*9a70*/  @P0 LDS.128 R144, [R110+0x400] ;  /* 0x000400006e900984 */ /* 0x0004640000000c00 */
.L_x_118:
[----:B------:R-:W-:Y:S05]  /*9a80*/  BSYNC B1 ;  /* 0x0000000000017941 */ /* 0x000fea0003800000 */
.L_x_117:
[----:B--2---:R-:W-:Y:S05]  /*9a90*/  VIADD R3, R80, 0xc0 ;  /* 0x000000c050037836 */ /* 0x004fea0000000000 */
[----:B------:R-:W-:Y:S04]  /*9aa0*/  SHF.R.U32.HI R3, RZ, 0x15, R3 ;  /* 0x00000015ff037819 */ /* 0x000fe80000011603 */
[----:B------:R-:W-:Y:S11]  /*9ab0*/  LOP3.LUT P0, RZ, R3, 0x3, R162, 0x48, !PT ;  /* 0x0000000303ff7812 */ /* 0x000ff600078048a2 */
[----:B------:R-:W-:Y:S02]  /*9ac0*/  @!UPT UIADD3 URZ, UPT, UPT, URZ, URZ, URZ ;  /* 0x000000fffffff290 */ /* 0x000fe4000fffe0ff */
[----:B------:R-:W-:Y:S05]  /*9ad0*/  @!P0 BRA `(.L_x_122) ;  /* 0x0000000000408947 */ /* 0x000fea0003800000 */
[----:B------:R-:W2:Y:S01]  /*9ae0*/  LDCU.64 UR8, c[0x4][0x70] ;  /* 0x01000e00ff0877ac */ /* 0x000ea20008000a00 */
[----:B------:R-:W-:Y:S01]  /*9af0*/  MOV R3, 0x0 ;  /* 0x0000000000037802 */ /* 0x000fe20000000f00 */
[----:B------:R-:W-:Y:S02]  /*9b00*/  HFMA2 R12, -RZ, RZ, 0, 5.9604644775390625e-08 ;  /* 0x00000001ff0c7431 */ /* 0x000fe400000001ff */
[----:B-1----:R-:W-:Y:S02]  /*9b10*/  IMAD.MOV.U32 R8, RZ, RZ, 0x192 ;  /* 0x00000192ff087424 */ /* 0x002fe400078e00ff */
[----:B------:R-:W-:Y:S01]  /*9b20*/  IMAD.MOV.U32 R13, RZ, RZ, RZ ;  /* 0x000000ffff0d7224 */ /* 0x000fe200078e00ff */
[----:B------:R-:W1:Y:S01]  /*9b30*/  LDCU.64 UR6, c[0x4][0x78] ;  /* 0x01000f00ff0677ac */ /* 0x000e620008000a00 */
[----:B------:R-:W3:Y:S01]  /*9b40*/  LDC.64 R2, c[0x4][R3] ;  /* 0x0100000003027b82 */ /* 0x000ee20000000a00 */
[----:B------:R-:W5:Y:S01]  /*9b50*/  LDCU.64 UR4, c[0x4][0x10] ;  /* 0x01000200ff0477ac */ /* 0x000f620008000a00 */
[----:B--2---:R-:W-:Y:S01]  /*9b60*/  MOV R5, UR9 ;  /* 0x0000000900057c02 */ /* 0x004fe20008000f00 */
[----:B------:R-:W-:Y:S01]  /*9b70*/  IMAD.U32 R4, RZ, RZ, UR8 ;  /* 0x00000008ff047e24 */ /* 0x000fe2000f8e00ff */
[----:B-1----:R-:W-:Y:S01]  /*9b80*/  MOV R7, UR7 ;  /* 0x0000000700077c02 */ /* 0x002fe20008000f00 */
[----:B------:R-:W-:Y:S01]  /*9b90*/  IMAD.U32 R6, RZ, RZ, UR6 ;  /* 0x00000006ff067e24 */ /* 0x000fe2000f8e00ff */
[----:B-----5:R-:W-:Y:S01]  /*9ba0*/  MOV R11, UR5 ;  /* 0x00000005000b7c02 */ /* 0x020fe20008000f00 */
[----:B------:R-:W-:Y:S02]  /*9bb0*/  IMAD.U32 R10, RZ, RZ, UR4 ;  /* 0x00000004ff0a7e24 */ /* 0x000fe4000f8e00ff */
[----:B------:R-:W-:Y:S07]  /*9bc0*/  LEPC R20, `(.L_x_122) ;  /* 0x000000001014794e */ /* 0x000fee0000000000 */
[----:B---34-:R-:W-:Y:S05]  /*9bd0*/  CALL.ABS.NOINC R2 ;  /* 0x0000000002007343 */ /* 0x018fea0003c00000 */
.L_x_122:
[----:B------:R-:W-:Y:S01]  /*9be0*/  ISETP.NE.AND P0, PT, R170, RZ, PT ;  /* 0x000000ffaa00720c */ /* 0x000fe20003f05270 */
[----:B------:R-:W-:Y:S05]  /*9bf0*/  WARPSYNC.ALL ;  /* 0x0000000000007948 */ /* 0x000fea0003800000 */
[----:B------:R-:W-:Y:S01]  /*9c00*/  R2UR UR4, R80 ;  /* 0x00000000500472ca */ /* 0x000fe200000e0000 */
[--C-:B---3--:R-:W-:Y:S01]  /*9c10*/  HADD2.F32 R82, -RZ, R88.reuse.H0_H0 ;  /* 0x20000058ff527230 */ /* 0x108fe20000004100 */
[----:B------:R-:W-:Y:S01]  /*9c20*/  R2UR UR5, R87 ;  /* 0x00000000570572ca */ /* 0x000fe200000e0000 */
[----:B------:R-:W-:Y:S01]  /*9c30*/  HADD2.F32 R84, -RZ, R88.H1_H1 ;  /* 0x30000058ff547230 */ /* 0x000fe20000004100 */
[----:B------:R-:W-:Y:S01]  /*9c40*/  BSSY.RECONVERGENT B0, `(.L_x_123) ;  /* 0x00000fd000007945 */ /* 0x000fe20003800200 */
[--C-:B------:R-:W-:Y:S02]  /*9c50*/  HADD2.F32 R83, -RZ, R89.reuse.H0_H0 ;  /* 0x20000059ff537230 */ /* 0x100fe40000004100 */
[----:B------:R-:W-:Y:S02]  /*9c60*/  HADD2.F32 R86, -RZ, R89.H1_H1 ;  /* 0x30000059ff567230 */ /* 0x000fe40000004100 */
[--C-:B------:R-:W-:Y:S02]  /*9c70*/  HADD2.F32 R85, -RZ, R90.reuse.H0_H0 ;  /* 0x2000005aff557230 */ /* 0x100fe40000004100 */
[----:B------:R-:W-:Y:S02]  /*9c80*/  HADD2.F32 R88, -RZ, R90.H1_H1 ;  /* 0x3000005aff587230 */ /* 0x000fe40000004100 */
[----:B-1----:R-:W1:Y:S01]  /*9c90*/  LDTM.x64 R4, tmem[UR4+0xc0] ;  /* 0x0000c004000479ee */ /* 0x002e620008340000 */
[----:B------:R-:W-:Y:S01]  /*9ca0*/  NOP ;  /* 0x0000000000007918 */ /* 0x000fe20000000000 */
[----:B------:R-:W-:Y:S01]  /*9cb0*/  UIADD3 UR5, UPT, UPT, UR5, 0xe0, URZ ;  /* 0x000000e005057890 */ /* 0x000fe2000fffe0ff */
[--C-:B------:R-:W-:Y:S02]  /*9cc0*/  HADD2.F32 R87, -RZ, R91.reuse.H0_H0 ;  /* 0x2000005bff577230 */ /* 0x100fe40000004100 */
[----:B------:R-:W-:Y:S01]  /*9cd0*/  HADD2.F32 R90, -RZ, R91.H1_H1 ;  /* 0x3000005bff5a7230 */ /* 0x000fe20000004100 */
[----:B------:R-:W-:Y:S01]  /*9ce0*/  UPRMT UR5, UR37, 0x654, UR5 ;  /* 0x0000065425057896 */ /* 0x000fe20008000005 */
[--C-:B----4-:R-:W-:Y:S02]  /*9cf0*/  HADD2.F32 R89, -RZ, R96.reuse.H0_H0 ;  /* 0x20000060ff597230 */ /* 0x110fe40000004100 */
[----:B------:R-:W-:Y:S02]  /*9d00*/  HADD2.F32 R91, -RZ, R96.H1_H1 ;  /* 0x30000060ff5b7230 */ /* 0x000fe40000004100 */
[--C-:B------:R-:W-:Y:S02]  /*9d10*/  HADD2.F32 R92, -RZ, R97.reuse.H0_H0 ;  /* 0x20000061ff5c7230 */ /* 0x100fe40000004100 */
[----:B------:R-:W-:Y:S02]  /*9d20*/  HADD2.F32 R94, -RZ, R97.H1_H1 ;  /* 0x30000061ff5e7230 */ /* 0x000fe40000004100 */
[----:B-1----:R-:W-:Y:S01]  /*9d30*/  SYNCS.ARRIVE.TRANS64.RED.A1T0 RZ, [UR5], RZ ;  /* 0x000000ffffff79a7 */ /* 0x002fe20008100405 */
[--C-:B------:R-:W-:Y:S02]  /*9d40*/  HADD2.F32 R93, -RZ, R98.reuse.H0_H0 ;  /* 0x20000062ff5d7230 */ /* 0x100fe40000004100 */
[----:B------:R-:W-:Y:S02]  /*9d50*/  HADD2.F32 R96, -RZ, R98.H1_H1 ;  /* 0x30000062ff607230 */ /* 0x000fe40000004100 */
[--C-:B------:R-:W-:Y:S02]  /*9d60*/  HADD2.F32 R95, -RZ, R99.reuse.H0_H0 ;  /* 0x20000063ff5f7230 */ /* 0x100fe40000004100 */
[----:B------:R-:W-:Y:S02]  /*9d70*/  HADD2.F32 R98, -RZ, R99.H1_H1 ;  /* 0x30000063ff627230 */ /* 0x000fe40000004100 */
[C---:B------:R-:W-:Y:S01]  /*9d80*/  FMUL R4, R78.reuse, R4 ;  /* 0x000000044e047220 */ /* 0x040fe20000400000 */
[C---:B------:R-:W-:Y:S01]  /*9d90*/  FMUL R5, R78.reuse, R5 ;  /* 0x000000054e057220 */ /* 0x040fe20000400000 */
[C---:B------:R-:W-:Y:S01]  /*9da0*/  FMUL R6, R78.reuse, R6 ;  /* 0x000000064e067220 */ /* 0x040fe20000400000 */
[C---:B------:R-:W-:Y:S01]  /*9db0*/  FMUL R7, R78.reuse, R7 ;  /* 0x000000074e077220 */ /* 0x040fe20000400000 */
[C---:B------:R-:W-:Y:S01]  /*9dc0*/  FFMA R4, R81.reuse, R82, R4 ;  /* 0x0000005251047223 */ /* 0x040fe20000000004 */
[C---:B------:R-:W-:Y:S01]  /*9dd0*/  FFMA R5, R81.reuse, R84, R5 ;  /* 0x0000005451057223 */ /* 0x040fe20000000005 */
[C---:B------:R-:W-:Y:S01]  /*9de0*/  FFMA R6, R81.reuse, R83, R6 ;  /* 0x0000005351067223 */ /* 0x040fe20000000006 */
[----:B------:R-:W-:Y:S01]  /*9df0*/  FFMA R7, R81, R86, R7 ;  /* 0x0000005651077223 */ /* 0x000fe20000000007 */
[C---:B------:R-:W-:Y:S01]  /*9e00*/  FMUL R8, R78.reuse, R8 ;  /* 0x000000084e087220 */ /* 0x040fe20000400000 */
[C---:B------:R-:W-:Y:S01]  /*9e10*/  FMUL R9, R78.reuse, R9 ;  /* 0x000000094e097220 */ /* 0x040fe20000400000 */
[----:B------:R-:W-:Y:S01]  /*9e20*/  F2FP.F16.F32.PACK_AB R4, R5, R4 ;  /* 0x000000040504723e */ /* 0x000fe200000000ff */
[C---:B------:R-:W-:Y:S01]  /*9e30*/  FMUL R10, R78.reuse, R10 ;  /* 0x0000000a4e0a7220 */ /* 0x040fe20000400000 */
[----:B------:R-:W-:Y:S01]  /*9e40*/  F2FP.F16.F32.PACK_AB R5, R7, R6 ;  /* 0x000000060705723e */ /* 0x000fe200000000ff */
[C---:B------:R-:W-:Y:S01]  /*9e50*/  FFMA R8, R81.reuse, R85, R8 ;  /* 0x0000005551087223 */ /* 0x040fe20000000008 */
[C---:B------:R-:W-:Y:S01]  /*9e60*/  FFMA R9, R81.reuse, R88, R9 ;  /* 0x0000005851097223 */ /* 0x040fe20000000009 */
[----:B------:R-:W-:Y:S01]  /*9e70*/  FFMA R10, R81, R87, R10 ;  /* 0x00000057510a7223 */ /* 0x000fe2000000000a */
[C---:B------:R-:W-:Y:S01]  /*9e80*/  FMUL R11, R78.reuse, R11 ;  /* 0x0000000b4e0b7220 */ /* 0x040fe20000400000 */
[C---:B------:R-:W-:Y:S01]  /*9e90*/  FMUL R0, R78.reuse, R12 ;  /* 0x0000000c4e007220 */ /* 0x040fe20000400000 */
[C---:B------:R-:W-:Y:S01]  /*9ea0*/  FMUL R2, R78.reuse, R13 ;  /* 0x0000000d4e027220 */ /* 0x040fe20000400000 */
[----:B------:R-:W-:Y:S01]  /*9eb0*/  F2FP.F16.F32.PACK_AB R6, R9, R8 ;  /* 0x000000080906723e */ /* 0x000fe200000000ff */
[C---:B------:R-:W-:Y:S01]  /*9ec0*/  FFMA R11, R81.reuse, R90, R11 ;  /* 0x0000005a510b7223 */ /* 0x040fe2000000000b */
[C---:B------:R-:W-:Y:S01]  /*9ed0*/  FFMA R0, R81.reuse, R89, R0 ;  /* 0x0000005951007223 */ /* 0x040fe20000000000 */
[----:B------:R-:W-:Y:S01]  /*9ee0*/  FFMA R2, R81, R91, R2 ;  /* 0x0000005b51027223 */ /* 0x000fe20000000002 */
[C---:B------:R-:W-:Y:S01]  /*9ef0*/  FMUL R3, R78.reuse, R14 ;  /* 0x0000000e4e037220 */ /* 0x040fe20000400000 */
[C---:B------:R-:W-:Y:S01]  /*9f00*/  FMUL R15, R78.reuse, R15 ;  /* 0x0000000f4e0f7220 */ /* 0x040fe20000400000 */
[----:B------:R-:W-:Y:S01]  /*9f10*/  F2FP.F16.F32.PACK_AB R7, R11, R10 ;  /* 0x0000000a0b07723e */ /* 0x000fe200000000ff */
[----:B------:R-:W-:Y:S01]  /*9f20*/  FMUL R12, R78, R16 ;  /* 0x000000104e0c7220 */ /* 0x000fe20000400000 */
[----:B------:R-:W-:Y:S01]  /*9f30*/  F2FP.F16.F32.PACK_AB R8, R2, R0 ;  /* 0x000000000208723e */ /* 0x000fe200000000ff */
[C---:B------:R-:W-:Y:S01]  /*9f40*/  FFMA R3, R81.reuse, R92, R3 ;  /* 0x0000005c51037223 */ /* 0x040fe20000000003 */
[C---:B------:R-:W-:Y:S01]  /*9f50*/  FFMA R15, R81.reuse, R94, R15 ;  /* 0x0000005e510f7223 */ /* 0x040fe2000000000f */
[----:B------:R1:W-:Y:S01]  /*9f60*/  STS.128 [R178+UR36+0xc400], R4 ;  /* 0x00c40004b2007988 */ /* 0x0003e20008000c24 */
[----:B------:R-:W-:Y:S01]  /*9f70*/  FFMA R12, R81, R93, R12 ;  /* 0x0000005d510c7223 */ /* 0x000fe2000000000c */
[C---:B------:R-:W-:Y:S01]  /*9f80*/  FMUL R13, R78.reuse, R17 ;  /* 0x000000114e0d7220 */ /* 0x040fe20000400000 */
[C---:B------:R-:W-:Y:S01]  /*9f90*/  FMUL R14, R78.reuse, R18 ;  /* 0x000000124e0e7220 */ /* 0x040fe20000400000 */
[----:B------:R-:W-:Y:S01]  /*9fa0*/  F2FP.F16.F32.PACK_AB R9, R15, R3 ;  /* 0x000000030f09723e */ /* 0x000fe200000000ff */
[--C-:B------:R-:W-:Y:S02]  /*9fb0*/  HADD2.F32 R97, -RZ, R104.reuse.H0_H0 ;  /* 0x20000068ff617230 */ /* 0x100fe40000004100 */
[C---:B------:R-:W-:Y:S01]  /*9fc0*/  FFMA R13, R81.reuse, R96, R13 ;  /* 0x00000060510d7223 */ /* 0x040fe2000000000d */
[----:B------:R-:W-:Y:S01]  /*9fd0*/  FFMA R14, R81, R95, R14 ;  /* 0x0000005f510e7223 */ /* 0x000fe2000000000e */
[C---:B------:R-:W-:Y:S01]  /*9fe0*/  FMUL R19, R78.reuse, R19 ;  /* 0x000000134e137220 */ /* 0x040fe20000400000 */
[----:B------:R-:W-:Y:S02]  /*9ff0*/  HADD2.F32 R100, -RZ, R104.H1_H1 ;  /* 0x30000068ff647230 */ /* 0x000fe40000004100 */
[C---:B------:R-:W-:Y:S01]  /*a000*/  FMUL R16, R78.reuse, R20 ;  /* 0x000000144e107220 */ /* 0x040fe20000400000 */
[----:B------:R-:W-:Y:S01]  /*a010*/  F2FP.F16.F32.PACK_AB R10, R13, R12 ;  /* 0x0000000c0d0a723e */ /* 0x000fe200000000ff */
[C---:B------:R-:W-:Y:S01]  /*a020*/  FFMA R19, R81.reuse, R98, R19 ;  /* 0x0000006251137223 */ /* 0x040fe20000000013 */
[--C-:B------:R-:W-:Y:S02]  /*a030*/  HADD2.F32 R99, -RZ, R105.reuse.H0_H0 ;  /* 0x20000069ff637230 */ /* 0x100fe40000004100 */
[----:B------:R-:W-:Y:S01]  /*a040*/  FFMA R16, R81, R97, R16 ;  /* 0x0000006151107223 */ /* 0x000fe20000000010 */
[C---:B------:R-:W-:Y:S01]  /*a050*/  FMUL R17, R78.reuse, R21 ;  /* 0x000000154e117220 */ /* 0x040fe20000400000 */
[----:B------:R-:W-:Y:S01]  /*a060*/  HADD2.F32 R102, -RZ, R105.H1_H1 ;  /* 0x30000069ff667230 */ /* 0x000fe20000004100 */
[----:B------:R-:W-:Y:S01]  /*a070*/  F2FP.F16.F32.PACK_AB R11, R19, R14 ;  /* 0x0000000e130b723e */ /* 0x000fe200000000ff */
[C---:B------:R-:W-:Y:S01]  /*a080*/  FMUL R18, R78.reuse, R22 ;  /* 0x000000164e127220 */ /* 0x040fe20000400000 */
[C---:B------:R-:W-:Y:S01]  /*a090*/  FFMA R17, R81.reuse, R100, R17 ;  /* 0x0000006451117223 */ /* 0x040fe20000000011 */
[--C-:B------:R-:W-:Y:S02]  /*a0a0*/  HADD2.F32 R101, -RZ, R106.reuse.H0_H0 ;  /* 0x2000006aff657230 */ /* 0x100fe40000004100 */
[C---:B------:R-:W-:Y:S01]  /*a0b0*/  FMUL R23, R78.reuse, R23 ;  /* 0x000000174e177220 */ /* 0x040fe20000400000 */
[----:B------:R1:W-:Y:S01]  /*a0c0*/  STS.128 [R179+0xc400], R8 ;  /* 0x00c40008b3007388 */ /* 0x0003e20000000c00 */
[----:B------:R-:W-:Y:S01]  /*a0d0*/  FFMA R18, R81, R99, R18 ;  /* 0x0000006351127223 */ /* 0x000fe20000000012 */
[----:B------:R-:W-:Y:S01]  /*a0e0*/  F2FP.F16.F32.PACK_AB R16, R17, R16 ;  /* 0x000000101110723e */ /* 0x000fe200000000ff */
[----:B------:R-:W-:Y:S01]  /*a0f0*/  FFMA R23, R81, R102, R23 ;  /* 0x0000006651177223 */ /* 0x000fe20000000017 */
[----:B------:R-:W-:Y:S02]  /*a100*/  HADD2.F32 R104, -RZ, R106.H1_H1 ;  /* 0x3000006aff687230 */ /* 0x000fe40000004100 */
[C---:B------:R-:W-:Y:S01]  /*a110*/  FMUL R20, R78.reuse, R24 ;  /* 0x000000184e147220 */ /* 0x040fe20000400000 */
[--C-:B------:R-:W-:Y:S02]  /*a120*/  HADD2.F32 R103, -RZ, R107.reuse.H0_H0 ;  /* 0x2000006bff677230 */ /* 0x100fe40000004100 */
[C---:B------:R-:W-:Y:S01]  /*a130*/  FMUL R21, R78.reuse, R25 ;  /* 0x000000194e157220 */ /* 0x040fe20000400000 */
[----:B------:R-:W-:Y:S01]  /*a140*/  F2FP.F16.F32.PACK_AB R17, R23, R18 ;  /* 0x000000121711723e */ /* 0x000fe200000000ff */
[C---:B------:R-:W-:Y:S01]  /*a150*/  FFMA R20, R81.reuse, R101, R20 ;  /* 0x0000006551147223 */ /* 0x040fe20000000014 */
[----:B------:R-:W-:Y:S02]  /*a160*/  HADD2.F32 R106, -RZ, R107.H1_H1 ;  /* 0x3000006bff6a7230 */ /* 0x000fe40000004100 */
[----:B------:R-:W-:Y:S01]  /*a170*/  FFMA R21, R81, R104, R21 ;  /* 0x0000006851157223 */ /* 0x000fe20000000015 */
[C---:B------:R-:W-:Y:S01]  /*a180*/  FMUL R22, R78.reuse, R26 ;  /* 0x0000001a4e167220 */ /* 0x040fe20000400000 */
[--C-:B------:R-:W-:Y:S02]  /*a190*/  HADD2.F32 R105, -RZ, R112.reuse.H0_H0 ;  /* 0x20000070ff697230 */ /* 0x100fe40000004100 */
[C---:B------:R-:W-:Y:S01]  /*a1a0*/  FMUL R27, R78.reuse, R27 ;  /* 0x0000001b4e1b7220 */ /* 0x040fe20000400000 */
[----:B------:R-:W-:Y:S01]  /*a1b0*/  HADD2.F32 R108, -RZ, R112.H1_H1 ;  /* 0x30000070ff6c7230 */ /* 0x000fe20000004100 */
[----:B------:R-:W-:Y:S01]  /*a1c0*/  F2FP.F16.F32.PACK_AB R18, R21, R20 ;  /* 0x000000141512723e */ /* 0x000fe200000000ff */
[C---:B------:R-:W-:Y:S01]  /*a1d0*/  FFMA R22, R81.reuse, R103, R22 ;  /* 0x0000006751167223 */ /* 0x040fe20000000016 */
        /* <DEDUP_REMOVED lines=9> */
[--C-:B------:R-:W-:Y:S01]  /*a270*/  HADD2.F32 R109, -RZ, R114.reuse.H0_H0 ;  /* 0x20000072ff6d7230 */ /* 0x100fe20000004100 */
[----:B------:R1:W-:Y:S01]  /*a280*/  STS.128 [R177+0xc400], R16 ;  /* 0x00c40010b1007388 */ /* 0x0003e20000000c00 */
        /* <DEDUP_REMOVED lines=69> */
[C---:B------:R-:W-:Y:S01]  /*a6e0*/  FFMA R45, R81.reuse, R128, R45 ;  /* 0x00000080512d7223 */ /* 0x040fe2000000002d */
[C---:B------:R-:W-:Y:S01]  /*a6f0*/  FMUL R46, R78.reuse, R50 ;  /* 0x000000324e2e7220 */ /* 0x040fe20000400000 */
[--C-:B------:R-:W-:Y:S02]  /*a700*/  HADD2.F32 R129, -RZ, R136.reuse.H0_H0 ;  /* 0x20000088ff817230 */ /* 0x100fe40000004100 */
[C---:B------:R-:W-:Y:S01]  /*a710*/  FMUL R51, R78.reuse, R51 ;  /* 0x000000334e337220 */ /* 0x040fe20000400000 */
[----:B------:R-:W-:Y:S02]  /*a720*/  HADD2.F32 R132, -RZ, R136.H1_H1 ;  /* 0x30000088ff847230 */ /* 0x000fe40000004100 */
[C---:B------:R-:W-:Y:S01]  /*a730*/  FMUL R48, R78.reuse, R52 ;  /* 0x000000344e307220 */ /* 0x040fe20000400000 */
[--C-:B------:R-:W-:Y:S02]  /*a740*/  HADD2.F32 R131, -RZ, R137.reuse.H0_H0 ;  /* 0x20000089ff837230 */ /* 0x100fe40000004100 */
[C---:B------:R-:W-:Y:S01]  /*a750*/  FMUL R49, R78.reuse, R53 ;  /* 0x000000354e317220 */ /* 0x040fe20000400000 */
[C---:B------:R-:W-:Y:S01]  /*a760*/  FFMA R46, R81.reuse, R127, R46 ;  /* 0x0000007f512e7223 */ /* 0x040fe2000000002e */
[----:B------:R-:W-:Y:S02]  /*a770*/  HADD2.F32 R134, -RZ, R137.H1_H1 ;  /* 0x30000089ff867230 */ /* 0x000fe40000004100 */
[C---:B------:R-:W-:Y:S01]  /*a780*/  FMUL R50, R78.reuse, R54 ;  /* 0x000000364e327220 */ /* 0x040fe20000400000 */
[C---:B------:R-:W-:Y:S01]  /*a790*/  FFMA R51, R81.reuse, R130, R51 ;  /* 0x0000008251337223 */ /* 0x040fe20000000033 */
        /* <DEDUP_REMOVED lines=11> */
[----:B------:R-:W-:Y:S01]  /*a850*/  FFMA R55, R81, R134, R55 ;  /* 0x0000008651377223 */ /* 0x000fe20000000037 */
[--C-:B------:R-:W-:Y:S02]  /*a860*/  HADD2.F32 R137, -RZ, R144.reuse.H0_H0 ;  /* 0x20000090ff897230 */ /* 0x100fe40000004100 */
[C---:B------:R-:W-:Y:S01]  /*a870*/  FMUL R59, R78.reuse, R59 ;  /* 0x0000003b4e3b7220 */ /* 0x040fe20000400000 */
[----:B------:R-:W-:Y:S01]  /*a880*/  F2FP.F16.F32.PACK_AB R42, R45, R44 ;  /* 0x0000002c2d2a723e */ /* 0x000fe200000000ff */
[----:B------:R-:W-:Y:S01]  /*a890*/  FFMA R52, R81, R133, R52 ;  /* 0x0000008551347223 */ /* 0x000fe20000000034 */
[----:B------:R-:W-:Y:S01]  /*a8a0*/  F2FP.F16.F32.PACK_AB R43, R51, R46 ;  /* 0x0000002e332b723e */ /* 0x000fe200000000ff */
[----:B------:R-:W-:Y:S02]  /*a8b0*/  HADD2.F32 R140, -RZ, R144.H1_H1 ;  /* 0x30000090ff8c7230 */ /* 0x000fe40000004100 */
[C---:B------:R-:W-:Y:S01]  /*a8c0*/  FMUL R56, R78.reuse, R60 ;  /* 0x0000003c4e387220 */ /* 0x040fe20000400000 */
[C---:B------:R-:W-:Y:S01]  /*a8d0*/  FFMA R53, R81.reuse, R136, R53 ;  /* 0x0000008851357223 */ /* 0x040fe20000000035 */
[--C-:B------:R-:W-:Y:S01]  /*a8e0*/  HADD2.F32 R139, -RZ, R145.reuse.H0_H0 ;  /* 0x20000091ff8b7230 */ /* 0x100fe20000004100 */
[----:B------:R1:W-:Y:S01]  /*a8f0*/  STS.128 [R182+0xc400], R40 ;  /* 0x00c40028b6007388 */ /* 0x0003e20000000c00 */
        /* <DEDUP_REMOVED lines=15> */
[----:B------:R-:W-:Y:S02]  /*a9f0*/  HADD2.F32 R146, -RZ, R147.H1_H1 ;  /* 0x30000093ff927230 */ /* 0x000fe40000004100 */
[C---:B------:R-:W-:Y:S01]  /*aa00*/  FMUL R62, R78.reuse, R66 ;  /* 0x000000424e3e7220 */ /* 0x040fe20000400000 */
[----:B------:R-:W-:Y:S01]  /*aa10*/  F2FP.F16.F32.PACK_AB R49, R55, R50 ;  /* 0x000000323731723e */ /* 0x000fe200000000ff */
        /* <DEDUP_REMOVED lines=31> */
.L_x_124:
[----:B------:R-:W-:Y:S05]  /*ac10*/  BSYNC.RECONVERGENT B0 ;  /* 0x0000000000007941 */ /* 0x000fea0003800200 */
.L_x_123:
[----:B------:R-:W-:Y:S01]  /*ac20*/  BAR.SYNC.DEFER_BLOCKING 0x1, 0x80 ;  /* 0x0042000000007b1d */ /* 0x000fe20000010000 */
[----:B------:R-:W-:Y:S01]  /*ac30*/  UISETP.NE.AND UP0, UPT, UR45, -0x4, UPT ;  /* 0xfffffffc2d00788c */ /* 0x000fe2000bf05270 */
[----:B------:R-:W-:Y:S08]  /*ac40*/  IADD3 R76, PT, PT, R76, 0x1, RZ ;  /* 0x000000014c4c7810 */ /* 0x000ff00007ffe0ff */
[----:B------:R-:W-:Y:S05]  /*ac50*/  BRA.U !UP0, `(.L_x_125) ;  /* 0x0000000108287547 */ /* 0x000fea000b800000 */
[----:B------:R-:W-:Y:S01]  /*ac60*/  ISETP.NE.AND P0, PT, R176, RZ, PT ;  /* 0x000000ffb000720c */ /* 0x000fe20003f05270 */
[----:B------:R-:W-:Y:S01]  /*ac70*/  IMAD.U32 R3, RZ, RZ, UR51 ;  /* 0x00000033ff037e24 */ /* 0x000fe2000f8e00ff */
[----:B------:R-:W-:Y:S01]  /*ac80*/  UIADD3 UR51, UPT, UPT, UR51, 0x1, URZ ;  /* 0x0000000133337890 */ /* 0x000fe2000fffe0ff */
[----:B------:R-:W-:Y:S03]  /*ac90*/  IMAD.U32 R0, RZ, RZ, UR37 ;  /* 0x00000025ff007e24 */ /* 0x000fe6000f8e00ff */
[----:B------:R-:W-:Y:S04]  /*aca0*/  UISETP.NE.AND UP0, UPT, UR51, 0x4, UPT ;  /* 0x000000043300788c */ /* 0x000fe8000bf05270 */
[----:B------:R-:W-:Y:S03]  /*acb0*/  USEL UR51, UR51, URZ, UP0 ;  /* 0x000000ff33337287 */ /* 0x000fe60008000000 */
[----:B------:R-:W-:Y:S05]  /*acc0*/  @P0 LEA R3, R3, UR36, 0x3 ;  /* 0x0000002403030c11 */ /* 0x000fea000f8e18ff */
[----:B------:R-:W-:Y:S05]  /*acd0*/  @P0 VIADD R3, R3, 0x80 ;  /* 0x0000008003030836 */ /* 0x000fea0000000000 */
[----:B------:R-:W-:Y:S04]  /*ace0*/  @P0 PRMT R0, R0, 0x654, R3 ;  /* 0x0000065400000816 */ /* 0x000fe80000000003 */
[----:B------:R2:W-:Y:S03]  /*acf0*/  @P0 SYNCS.ARRIVE.TRANS64.RED.A1T0 RZ, [R0+URZ], RZ ;  /* 0x000000ff00ff09a7 */ /* 0x0005e600081004ff */
.L_x_125:
[----:B------:R-:W-:Y:S01]  /*ad00*/  ISETP.NE.AND P2, PT, R171, RZ, PT ;  /* 0x000000ffab00720c */ /* 0x000fe20003f45270 */
[----:B------:R-:W-:Y:S01]  /*ad10*/  UIADD3 UR45, UPT, UPT, UR45, 0x4, URZ ;  /* 0x000000042d2d7890 */ /* 0x000fe2000fffe0ff */
[----:B------:R-:W-:Y:S01]  /*ad20*/  ISETP.NE.AND P0, PT, R173, 0x2, PT ;  /* 0x00000002ad00780c */ /* 0x000fe20003f05270 */
[----:B------:R-:W-:Y:S01]  /*ad30*/  IMAD.IADD R20, R75, 0x1, R154 ;  /* 0x000000014b147824 */ /* 0x000fe200078e029a */
[----:B------:R-:W-:Y:S01]  /*ad40*/  ISETP.NE.AND P1, PT, R76, 0x2, PT ;  /* 0x000000024c00780c */ /* 0x000fe20003f25270 */
[----:B------:R-:W-:Y:S01]  /*ad50*/  IMAD.IADD R21, R77, 0x1, R156 ;  /* 0x000000014d157824 */ /* 0x000fe200078e029c */
[----:B--2---:R-:W-:Y:S02]  /*ad60*/  SEL R0, RZ, 0x1, P0 ;  /* 0x00000001ff007807 */ /* 0x004fe40000000000 */
[----:B------:R-:W-:Y:S02]  /*ad70*/  SEL R3, RZ, 0x1, P1 ;  /* 0x00000001ff037807 */ /* 0x000fe40000800000 */
[----:B------:R-:W-:Y:S02]  /*ad80*/  LOP3.LUT R165, R165, R0, RZ, 0x3c, !PT ;  /* 0x00000000a5a57212 */ /* 0x000fe400078e3cff */
[----:B------:R-:W-:Y:S02]  /*ad90*/  LOP3.LUT R166, R166, R3, RZ, 0x3c, !PT ;  /* 0x00000003a6a67212 */ /* 0x000fe400078e3cff */
[----:B------:R-:W-:Y:S02]  /*ada0*/  @P2 R2UR UR44, R164 ;  /* 0x00000000a42c22ca */ /* 0x000fe400000e0000 */
[----:B------:R-:W-:Y:S02]  /*adb0*/  SEL R173, R173, RZ, P0 ;  /* 0x000000ffadad7207 */ /* 0x000fe40000000000 */
[----:B------:R-:W-:Y:S01]  /*adc0*/  SEL R76, R76, RZ, P1 ;  /* 0x000000ff4c4c7207 */ /* 0x000fe20000800000 */
[----:B------:R-:W-:Y:S10]  /*add0*/  @P2 BRA `(.L_x_126) ;  /* 0xffffffa0000c2947 */ /* 0x000ff4000383ffff */
[----:B------:R-:W-:-:S09]  /*ade0*/  UISETP.NE.AND UP0, UPT, UR50, URZ, UPT ;  /* 0x000000ff3200728c */ /* 0x000fd2000bf05270 */
[----:B------:R-:W-:Y:S05]  /*adf0*/  BRA.U !UP0, `(.L_x_127) ;  /* 0x0000000108487547 */ /* 0x000fea000b800000 */
[----:B------:R-:W2:Y:S02]  /*ae00*/  LDCU.64 UR4, c[0x0][0x890] ;  /* 0x00011200ff0477ac */ /* 0x000ea40008000a00 */
[----:B--2---:R-:W-:-:S04]  /*ae10*/  UISETP.NE.U32.AND UP0, UPT, UR4, URZ, UPT ;  /* 0x000000ff0400728c */ /* 0x004fc8000bf05070 */
[----:B------:R-:W-:-:S09]  /*ae20*/  UISETP.NE.AND.EX UP0, UPT, UR5, URZ, UPT, UP0 ;  /* 0x000000ff0500728c */ /* 0x000fd2000bf05300 */
[----:B------:R-:W-:Y:S05]  /*ae30*/  BRA.U UP0, `(.L_x_128) ;  /* 0x00000001000c7547 */ /* 0x000fea000b800000 */
[----:B------:R-:W-:-:S13]  /*ae40*/  FSETP.NEU.AND P0, PT, R81, RZ, PT ;  /* 0x000000ff5100720b */ /* 0x000fda0003f0d000 */
[----:B------:R-:W-:Y:S05]  /*ae50*/  @!P0 EXIT ;  /* 0x000000000000894d */ /* 0x000fea0003800000 */
[----:B------:R-:W-:Y:S05]  /*ae60*/  BRA `(.L_x_127) ;  /* 0x00000000002c7947 */ /* 0x000fea0003800000 */
.L_x_128:
[----:B------:R-:W-:Y:S01]  /*ae70*/  ISETP.NE.AND P0, PT, R172, RZ, PT ;  /* 0x000000ffac00720c */ /* 0x000fe20003f05270 */
[----:B------:R-:W-:-:S12]  /*ae80*/  BSSY.RECONVERGENT B0, `(.L_x_127) ;  /* 0x0000009000007945 */ /* 0x000fd80003800200 */
[----:B------:R-:W-:Y:S05]  /*ae90*/  @P0 BRA `(.L_x_129) ;  /* 0x0000000000140947 */ /* 0x000fea0003800000 */
[----:B------:R-:W2:Y:S02]  /*aea0*/  LDCU.64 UR4, c[0x0][0x888] ;  /* 0x00011100ff0477ac */ /* 0x000ea40008000a00 */
[----:B--2---:R-:W-:-:S04]  /*aeb0*/  ISETP.NE.U32.AND P0, PT, RZ, UR4, PT ;  /* 0x00000004ff007c0c */ /* 0x004fc8000bf05070 */
[----:B------:R-:W-:-:S13]  /*aec0*/  ISETP.NE.AND.EX P0, PT, RZ, UR5, PT, P0 ;  /* 0x00000005ff007c0c */ /* 0x000fda000bf05300 */
[----:B------:R-:W-:Y:S05]  /*aed0*/  @!P0 EXIT ;  /* 0x000000000000894d */ /* 0x000fea0003800000 */
[----:B------:R-:W-:Y:S05]  /*aee0*/  BRA `(.L_x_130) ;  /* 0x0000000000087947 */ /* 0x000fea0003800000 */
.L_x_129:
[----:B------:R-:W-:-:S13]  /*aef0*/  FSETP.NEU.AND P0, PT, R81, RZ, PT ;  /* 0x000000ff5100720b */ /* 0x000fda0003f0d000 */
[----:B------:R-:W-:Y:S05]  /*af00*/  @!P0 EXIT ;  /* 0x000000000000894d */ /* 0x000fea0003800000 */
.L_x_130:
[----:B------:R-:W-:Y:S05]  /*af10*/  BSYNC.RECONVERGENT B0 ;  /* 0x0000000000007941 */ /* 0x000fea0003800200 */
.L_x_127:
[----:B------:R-:W-:Y:S01]  /*af20*/  ULEA UR4, UR51, UR36, 0x3 ;  /* 0x0000002433047291 */ /* 0x000fe2000f8e18ff */
[----:B------:R-:W-:-:S04]  /*af30*/  DEPBAR.LE SB0, 0x0 ;  /* 0x000080000000791a */ /* 0x000fc80000000000 */
[----:B------:R-:W-:-:S04]  /*af40*/  UIADD3 UR4, UPT, UPT, UR4, 0x80, URZ ;  /* 0x0000008004047890 */ /* 0x000fc8000fffe0ff */
[----:B------:R-:W-:-:S09]  /*af50*/  UPRMT UR4, UR37, 0x654, UR4 ;  /* 0x0000065425047896 */ /* 0x000fd20008000004 */
[----:B------:R-:W-:Y:S01]  /*af60*/  SYNCS.ARRIVE.TRANS64.RED.A1T0 RZ, [UR4], RZ ;  /* 0x000000ffffff79a7 */ /* 0x000fe20008100404 */
[----:B------:R-:W-:Y:S05]  /*af70*/  EXIT ;  /* 0x000000000000794d */ /* 0x000fea0003800000 */
.L_x_19:
[----:B--2---:R2:W1:Y:S02]  /*af80*/  SYNCS.PHASECHK.TRANS64.TRYWAIT P0, [R3+URZ+0x100], R2 ;  /* 0x00010002030075a7 */ /* 0x00446400080011ff */
[----:B-1----:R-:W-:Y:S05]  /*af90*/  @!P0 NANOSLEEP.SYNCS 0x989680 ;  /* 0x009896800000895d */ /* 0x002fea0003900000 */
[----:B------:R-:W1:Y:S02]  /*afa0*/  @!P0 SYNCS.PHASECHK.TRANS64 P0, [R3+URZ+0x100], R2 ;  /* 0x00010002030085a7 */ /* 0x000e6400080010ff */
[----:B-1----:R-:W-:Y:S05]  /*afb0*/  @!P0 BRA `(.L_x_19) ;  /* 0xfffffffc00f08947 */ /* 0x002fea000383ffff */
[----:B------:R-:W-:Y:S05]  /*afc0*/  BRA `(.L_x_131) ;  /* 0xffffff6400887947 */ /* 0x000fea000383ffff */
.L_x_22:
[----:B-1----:R-:W-:-:S07]  /*afd0*/  MOV R2, UR41 ;  /* 0x0000002900027c02 */ /* 0x002fce0008000f00 */
.L_x_132:
[----:B-1----:R1:W2:Y:S02]  /*afe0*/  SYNCS.PHASECHK.TRANS64.TRYWAIT P0, [R2+URZ+0x30], R5 ;  /* 0x00003005020075a7 */ /* 0x0022a400080011ff */
[----:B--2---:R-:W-:Y:S05]  /*aff0*/  @!P0 NANOSLEEP.SYNCS 0x989680 ;  /* 0x009896800000895d */ /* 0x004fea0003900000 */
[----:B------:R-:W2:Y:S02]  /*b000*/  @!P0 SYNCS.PHASECHK.TRANS64 P0, [R2+URZ+0x30], R5 ;  /* 0x00003005020085a7 */ /* 0x000ea400080010ff */
[----:B--2---:R-:W-:Y:S05]  /*b010*/  @!P0 BRA `(.L_x_132) ;  /* 0xfffffffc00f08947 */ /* 0x004fea000383ffff */
[----:B------:R-:W-:Y:S05]  /*b020*/  BRA `(.L_x_21) ;  /* 0xffffff6400e47947 */ /* 0x000fea000383ffff */
.L_x_28:
[----:B-1----:R-:W-:-:S07]  /*b030*/  MOV R2, UR41 ;  /* 0x0000002900027c02 */ /* 0x002fce0008000f00 */
.L_x_133:
[----:B-1----:R1:W2:Y:S02]  /*b040*/  SYNCS.PHASECHK.TRANS64.TRYWAIT P0, [R2+URZ+0x30], R5 ;  /* 0x00003005020075a7 */ /* 0x0022a400080011ff */
[----:B--2---:R-:W-:Y:S05]  /*b050*/  @!P0 NANOSLEEP.SYNCS 0x989680 ;  /* 0x009896800000895d */ /* 0x004fea0003900000 */
[----:B------:R-:W2:Y:S02]  /*b060*/  @!P0 SYNCS.PHASECHK.TRANS64 P0, [R2+URZ+0x30], R5 ;  /* 0x00003005020085a7 */ /* 0x000ea400080010ff */
[----:B--2---:R-:W-:Y:S05]  /*b070*/  @!P0 BRA `(.L_x_133) ;  /* 0xfffffffc00f08947 */ /* 0x004fea000383ffff */
[----:B------:R-:W-:Y:S05]  /*b080*/  BRA `(.L_x_27) ;  /* 0xffffff6800d47947 */ /* 0x000fea000383ffff */
.L_x_32:
[----:B-1----:R1:W2:Y:S02]  /*b090*/  SYNCS.PHASECHK.TRANS64.TRYWAIT P0, [R2+URZ+0xb0], R3 ;  /* 0x0000b003020075a7 */ /* 0x0022a400080011ff */
[----:B--2---:R-:W-:Y:S05]  /*b0a0*/  @!P0 NANOSLEEP.SYNCS 0x989680 ;  /* 0x009896800000895d */ /* 0x004fea0003900000 */
[----:B------:R-:W2:Y:S02]  /*b0b0*/  @!P0 SYNCS.PHASECHK.TRANS64 P0, [R2+URZ+0xb0], R3 ;  /* 0x0000b003020085a7 */ /* 0x000ea400080010ff */
[----:B--2---:R-:W-:Y:S05]  /*b0c0*/  @!P0 BRA `(.L_x_32) ;  /* 0xfffffffc00f08947 */ /* 0x004fea000383ffff */
[----:B------:R-:W-:Y:S05]  /*b0d0*/  BRA `(.L_x_134) ;  /* 0xffffff6c00987947 */ /* 0x000fea000383ffff */
.L_x_36:
[----:B----4-:R-:W-:-:S07]  /*b0e0*/  MOV R0, UR5 ;  /* 0x0000000500007c02 */ /* 0x010fce0008000f00 */
.L_x_135:
[----:B-1----:R1:W2:Y:S02]  /*b0f0*/  SYNCS.PHASECHK.TRANS64.TRYWAIT P0, [R0+URZ], R3 ;  /* 0x00000003000075a7 */ /* 0x0022a400080011ff */
[----:B--2---:R-:W-:Y:S05]  /*b100*/  @!P0 NANOSLEEP.SYNCS 0x989680 ;  /* 0x009896800000895d */ /* 0x004fea0003900000 */
[----:B------:R-:W2:Y:S02]  /*b110*/  @!P0 SYNCS.PHASECHK.TRANS64 P0, [R0+URZ], R3 ;  /* 0x00000003000085a7 */ /* 0x000ea400080010ff */
[----:B--2---:R-:W-:Y:S05]  /*b120*/  @!P0 BRA `(.L_x_135) ;  /* 0xfffffffc00f08947 */ /* 0x004fea000383ffff */
[----:B------:R-:W-:Y:S05]  /*b130*/  BRA `(.L_x_136) ;  /* 0xffffff7400087947 */ /* 0x000fea000383ffff */
.L_x_37:
[----:B----4-:R-:W-:-:S07]  /*b140*/  MOV R0, UR5 ;  /* 0x0000000500007c02 */ /* 0x010fce0008000f00 */
.L_x_137:
[----:B-1----:R1:W2:Y:S02]  /*b150*/  SYNCS.PHASECHK.TRANS64.TRYWAIT P0, [R0+URZ], R3 ;  /* 0x00000003000075a7 */ /* 0x0022a400080011ff */
[----:B--2---:R-:W-:Y:S05]  /*b160*/  @!P0 NANOSLEEP.SYNCS 0x989680 ;  /* 0x009896800000895d */ /* 0x004fea0003900000 */
[----:B------:R-:W2:Y:S02]  /*b170*/  @!P0 SYNCS.PHASECHK.TRANS64 P0, [R0+URZ], R3 ;  /* 0x00000003000085a7 */ /* 0x000ea400080010ff */
[----:B--2---:R-:W-:Y:S05]  /*b180*/  @!P0 BRA `(.L_x_137) ;  /* 0xfffffffc00f08947 */ /* 0x004fea000383ffff */
[----:B------:R-:W-:Y:S05]  /*b190*/  BRA `(.L_x_138) ;  /* 0xffffff7400147947 */ /* 0x000fea000383ffff */
.L_x_38:
[----:B----4-:R-:W-:-:S07]  /*b1a0*/  MOV R0, UR5 ;  /* 0x0000000500007c02 */ /* 0x010fce0008000f00 */
.L_x_139:
[----:B-1----:R1:W2:Y:S02]  /*b1b0*/  SYNCS.PHASECHK.TRANS64.TRYWAIT P0, [R0+URZ], R3 ;  /* 0x00000003000075a7 */ /* 0x0022a400080011ff */
[----:B--2---:R-:W-:Y:S05]  /*b1c0*/  @!P0 NANOSLEEP.SYNCS 0x989680 ;  /* 0x009896800000895d */ /* 0x004fea0003900000 */
[----:B------:R-:W2:Y:S02]  /*b1d0*/  @!P0 SYNCS.PHASECHK.TRANS64 P0, [R0+URZ], R3 ;  /* 0x00000003000085a7 */ /* 0x000ea400080010ff */
[----:B--2---:R-:W-:Y:S05]  /*b1e0*/  @!P0 BRA `(.L_x_139) ;  /* 0xfffffffc00f08947 */ /* 0x004fea000383ffff */
[----:B------:R-:W-:Y:S05]  /*b1f0*/  BRA `(.L_x_140) ;  /* 0xffffff7400207947 */ /* 0x000fea000383ffff */
.L_x_39:
[----:B----4-:R-:W-:-:S07]  /*b200*/  MOV R0, UR5 ;  /* 0x0000000500007c02 */ /* 0x010fce0008000f00 */
.L_x_141:
[----:B-1----:R1:W2:Y:S02]  /*b210*/  SYNCS.PHASECHK.TRANS64.TRYWAIT P0, [R0+URZ], R3 ;  /* 0x00000003000075a7 */ /* 0x0022a400080011ff */
[----:B--2---:R-:W-:Y:S05]  /*b220*/  @!P0 NANOSLEEP.SYNCS 0x989680 ;  /* 0x009896800000895d */ /* 0x004fea0003900000 */
[----:B------:R-:W2:Y:S02]  /*b230*/  @!P0 SYNCS.PHASECHK.TRANS64 P0, [R0+URZ], R3 ;  /* 0x00000003000085a7 */ /* 0x000ea400080010ff */
[----:B--2---:R-:W-:Y:S05]  /*b240*/  @!P0 BRA `(.L_x_141) ;  /* 0xfffffffc00f08947 */ /* 0x004fea000383ffff */
[----:B------:R-:W-:Y:S05]  /*b250*/  BRA `(.L_x_142) ;  /* 0xffffff74002c7947 */ /* 0x000fea000383ffff */
.L_x_40:
[----:B----4-:R-:W-:-:S07]  /*b260*/  MOV R0, UR5 ;  /* 0x0000000500007c02 */ /* 0x010fce0008000f00 */
.L_x_143:
[----:B-1----:R1:W2:Y:S02]  /*b270*/  SYNCS.PHASECHK.TRANS64.TRYWAIT P0, [R0+URZ], R3 ;  /* 0x00000003000075a7 */ /* 0x0022a400080011ff */
[----:B--2---:R-:W-:Y:S05]  /*b280*/  @!P0 NANOSLEEP.SYNCS 0x989680 ;  /* 0x009896800000895d */ /* 0x004fea0003900000 */
[----:B------:R-:W2:Y:S02]  /*b290*/  @!P0 SYNCS.PHASECHK.TRANS64 P0, [R0+URZ], R3 ;  /* 0x00000003000085a7 */ /* 0x000ea400080010ff */
[----:B--2---:R-:W-:Y:S05]  /*b2a0*/  @!P0 BRA `(.L_x_143) ;  /* 0xfffffffc00f08947 */ /* 0x004fea000383ffff */
[----:B------:R-:W-:Y:S05]  /*b2b0*/  BRA `(.L_x_144) ;  /* 0xffffff7400387947 */ /* 0x000fea000383ffff */
.L_x_43:
[----:B-1----:R1:W2:Y:S02]  /*b2c0*/  SYNCS.PHASECHK.TRANS64.TRYWAIT P0, [R0+URZ+0xf0], R5 ;  /* 0x0000f005000075a7 */ /* 0x0022a400080011ff */
[----:B--2---:R-:W-:Y:S05]  /*b2d0*/  @!P0 NANOSLEEP.SYNCS 0x989680 ;  /* 0x009896800000895d */ /* 0x004fea0003900000 */
[----:B------:R-:W2:Y:S02]  /*b2e0*/  @!P0 SYNCS.PHASECHK.TRANS64 P0, [R0+URZ+0xf0], R5 ;  /* 0x0000f005000085a7 */ /* 0x000ea400080010ff */
[----:B--2---:R-:W-:Y:S05]  /*b2f0*/  @!P0 BRA `(.L_x_43) ;  /* 0xfffffffc00f08947 */ /* 0x004fea000383ffff */
[----:B------:R-:W-:Y:S05]  /*b300*/  BRA `(.L_x_145) ;  /* 0xffffff7400947947 */ /* 0x000fea000383ffff */
.L_x_44:
[----:B------:R-:W-:-:S07]  /*b310*/  MOV R0, UR5 ;  /* 0x0000000500007c02 */ /* 0x000fce0008000f00 */
.L_x_146:
[----:B-1----:R1:W2:Y:S02]  /*b320*/  SYNCS.PHASECHK.TRANS64.TRYWAIT P0, [R0+URZ+0xc0], R5 ;  /* 0x0000c005000075a7 */ /* 0x0022a400080011ff */
[----:B--2---:R-:W-:Y:S05]  /*b330*/  @!P0 NANOSLEEP.SYNCS 0x989680 ;  /* 0x009896800000895d */ /* 0x004fea0003900000 */
[----:B------:R-:W2:Y:S02]  /*b340*/  @!P0 SYNCS.PHASECHK.TRANS64 P0, [R0+URZ+0xc0], R5 ;  /* 0x0000c005000085a7 */ /* 0x000ea400080010ff */
[----:B--2---:R-:W-:Y:S05]  /*b350*/  @!P0 BRA `(.L_x_146) ;  /* 0xfffffffc00f08947 */ /* 0x004fea000383ffff */
[----:B------:R-:W-:Y:S05]  /*b360*/  BRA `(.L_x_147) ;  /* 0xffffff7400a47947 */ /* 0x000fea000383ffff */
.L_x_45:
[----:B-1----:R1:W2:Y:S02]  /*b370*/  SYNCS.PHASECHK.TRANS64.TRYWAIT P1, [R0+URZ+0xb0], R5 ;  /* 0x0000b005000075a7 */ /* 0x0022a400080211ff */
[----:B--2---:R-:W-:Y:S05]  /*b380*/  @!P1 NANOSLEEP.SYNCS 0x989680 ;  /* 0x009896800000995d */ /* 0x004fea0003900000 */
[----:B------:R-:W2:Y:S02]  /*b390*/  @!P1 SYNCS.PHASECHK.TRANS64 P1, [R0+URZ+0xb0], R5 ;  /* 0x0000b005000095a7 */ /* 0x000ea400080210ff */
[----:B--2---:R-:W-:Y:S05]  /*b3a0*/  @!P1 BRA `(.L_x_45) ;  /* 0xfffffffc00f09947 */ /* 0x004fea000383ffff */
[----:B------:R-:W-:Y:S05]  /*b3b0*/  BRA `(.L_x_148) ;  /* 0xffffff7400d47947 */ /* 0x000fea000383ffff */
.L_x_48:
[----:B------:R-:W-:-:S07]  /*b3c0*/  MOV R0, UR5 ;  /* 0x0000000500007c02 */ /* 0x000fce0008000f00 */
.L_x_149:
[----:B-1----:R1:W2:Y:S02]  /*b3d0*/  SYNCS.PHASECHK.TRANS64.TRYWAIT P0, [R0+URZ+0xc0], R3 ;  /* 0x0000c003000075a7 */ /* 0x0022a400080011ff */
[----:B--2---:R-:W-:Y:S05]  /*b3e0*/  @!P0 NANOSLEEP.SYNCS 0x989680 ;  /* 0x009896800000895d */ /* 0x004fea0003900000 */
[----:B------:R-:W2:Y:S02]  /*b3f0*/  @!P0 SYNCS.PHASECHK.TRANS64 P0, [R0+URZ+0xc0], R3 ;  /* 0x0000c003000085a7 */ /* 0x000ea400080010ff */
[----:B--2---:R-:W-:Y:S05]  /*b400*/  @!P0 BRA `(.L_x_149) ;  /* 0xfffffffc00f08947 */ /* 0x004fea000383ffff */
[----:B------:R-:W-:Y:S05]  /*b410*/  BRA `(.L_x_47) ;  /* 0xffffff7800287947 */ /* 0x000fea000383ffff */
.L_x_55:
[----:B-1----:R1:W2:Y:S02]  /*b420*/  SYNCS.PHASECHK.TRANS64.TRYWAIT P1, [R0+URZ+0xb0], R5 ;  /* 0x0000b005000075a7 */ /* 0x0022a400080211ff */
[----:B--2---:R-:W-:Y:S05]  /*b430*/  @!P1 NANOSLEEP.SYNCS 0x989680 ;  /* 0x009896800000995d */ /* 0x004fea0003900000 */
[----:B------:R-:W2:Y:S02]  /*b440*/  @!P1 SYNCS.PHASECHK.TRANS64 P1, [R0+URZ+0xb0], R5 ;  /* 0x0000b005000095a7 */ /* 0x000ea400080210ff */
[----:B--2---:R-:W-:Y:S05]  /*b450*/  @!P1 BRA `(.L_x_55) ;  /* 0xfffffffc00f09947 */ /* 0x004fea000383ffff */
[----:B------:R-:W-:Y:S05]  /*b460*/  BRA `(.L_x_150) ;  /* 0xffffff7c00887947 */ /* 0x000fea000383ffff */
.L_x_56:
[----:B------:R-:W-:-:S07]  /*b470*/  MOV R3, UR8 ;  /* 0x0000000800037c02 */ /* 0x000fce0008000f00 */
.L_x_151:
[----:B-1----:R1:W2:Y:S02]  /*b480*/  SYNCS.PHASECHK.TRANS64.TRYWAIT P0, [R3+URZ+0xe0], R0 ;  /* 0x0000e000030075a7 */ /* 0x0022a400080011ff */
[----:B--2---:R-:W-:Y:S05]  /*b490*/  @!P0 NANOSLEEP.SYNCS 0x989680 ;  /* 0x009896800000895d */ /* 0x004fea0003900000 */
[----:B------:R-:W2:Y:S02]  /*b4a0*/  @!P0 SYNCS.PHASECHK.TRANS64 P0, [R3+URZ+0xe0], R0 ;  /* 0x0000e000030085a7 */ /* 0x000ea400080010ff */
[----:B--2---:R-:W-:Y:S05]  /*b4b0*/  @!P0 BRA `(.L_x_151) ;  /* 0xfffffffc00f08947 */ /* 0x004fea000383ffff */
[----:B------:R-:W-:Y:S05]  /*b4c0*/  BRA `(.L_x_152) ;  /* 0xffffff7c00c07947 */ /* 0x000fea000383ffff */
.L_x_59:
[----:B------:R-:W-:Y:S07]  /*b4d0*/  MOV R0, UR7 ;  /* 0x0000000700007c02 */ /* 0x000fee0008000f00 */
.L_x_153:
[----:B-1----:R1:W2:Y:S02]  /*b4e0*/  SYNCS.PHASECHK.TRANS64.TRYWAIT P0, [R0+URZ], R3 ;  /* 0x00000003000075a7 */ /* 0x0022a400080011ff */
[----:B--2---:R-:W-:Y:S05]  /*b4f0*/  @!P0 NANOSLEEP.SYNCS 0x989680 ;  /* 0x009896800000895d */ /* 0x004fea0003900000 */
[----:B------:R-:W2:Y:S02]  /*b500*/  @!P0 SYNCS.PHASECHK.TRANS64 P0, [R0+URZ], R3 ;  /* 0x00000003000085a7 */ /* 0x000ea400080010ff */
[----:B--2---:R-:W-:Y:S05]  /*b510*/  @!P0 BRA `(.L_x_153) ;  /* 0xfffffffc00f08947 */ /* 0x004fea000383ffff */
[----:B------:R-:W-:Y:S05]  /*b520*/  BRA `(.L_x_58) ;  /* 0xffffff7c00dc7947 */ /* 0x000fea000383ffff */
.L_x_62:
[----:B------:R-:W-:-:S07]  /*b530*/  MOV R0, UR5 ;  /* 0x0000000500007c02 */ /* 0x000fce0008000f00 */
.L_x_154:
[----:B--2---:R2:W3:Y:S02]  /*b540*/  SYNCS.PHASECHK.TRANS64.TRYWAIT P0, [R0+URZ], R3 ;  /* 0x00000003000075a7 */ /* 0x0044e400080011ff */
[----:B---3--:R-:W-:Y:S05]  /*b550*/  @!P0 NANOSLEEP.SYNCS 0x989680 ;  /* 0x009896800000895d */ /* 0x008fea0003900000 */
[----:B------:R-:W3:Y:S02]  /*b560*/  @!P0 SYNCS.PHASECHK.TRANS64 P0, [R0+URZ], R3 ;  /* 0x00000003000085a7 */ /* 0x000ee400080010ff */
[----:B---3--:R-:W-:Y:S05]  /*b570*/  @!P0 BRA `(.L_x_154) ;  /* 0xfffffffc00f08947 */ /* 0x008fea000383ffff */
[----:B------:R-:W-:Y:S05]  /*b580*/  BRA `(.L_x_155) ;  /* 0xffffff8000907947 */ /* 0x000fea000383ffff */
.L_x_63:
[----:B------:R-:W-:-:S07]  /*b590*/  MOV R0, UR7 ;  /* 0x0000000700007c02 */ /* 0x000fce0008000f00 */
.L_x_156:
[----:B--2---:R2:W3:Y:S02]  /*b5a0*/  SYNCS.PHASECHK.TRANS64.TRYWAIT P0, [R0+URZ], R3 ;  /* 0x00000003000075a7 */ /* 0x0044e400080011ff */
[----:B---3--:R-:W-:Y:S05]  /*b5b0*/  @!P0 NANOSLEEP.SYNCS 0x989680 ;  /* 0x009896800000895d */ /* 0x008fea0003900000 */
[----:B------:R-:W3:Y:S02]  /*b5c0*/  @!P0 SYNCS.PHASECHK.TRANS64 P0, [R0+URZ], R3 ;  /* 0x00000003000085a7 */ /* 0x000ee400080010ff */
[----:B---3--:R-:W-:Y:S05]  /*b5d0*/  @!P0 BRA `(.L_x_156) ;  /* 0xfffffffc00f08947 */ /* 0x008fea000383ffff */
[----:B------:R-:W-:Y:S05]  /*b5e0*/  BRA `(.L_x_157) ;  /* 0xffffff80009c7947 */ /* 0x000fea000383ffff */
.L_x_68:
[----:B--2---:R2:W3:Y:S02]  /*b5f0*/  SYNCS.PHASECHK.TRANS64.TRYWAIT P0, [R0+URZ+0xb0], R3 ;  /* 0x0000b003000075a7 */ /* 0x0044e400080011ff */
[----:B---3--:R-:W-:Y:S05]  /*b600*/  @!P0 NANOSLEEP.SYNCS 0x989680 ;  /* 0x009896800000895d */ /* 0x008fea0003900000 */
[----:B------:R-:W3:Y:S02]  /*b610*/  @!P0 SYNCS.PHASECHK.TRANS64 P0, [R0+URZ+0xb0], R3 ;  /* 0x0000b003000085a7 */ /* 0x000ee400080010ff */
[----:B---3--:R-:W-:Y:S05]  /*b620*/  @!P0 BRA `(.L_x_68) ;  /* 0xfffffffc00f08947 */ /* 0x008fea000383ffff */
[----:B------:R-:W-:Y:S05]  /*b630*/  BRA `(.L_x_158) ;  /* 0xffffff8400a87947 */ /* 0x000fea000383ffff */
.L_x_71:
[----:B------:R-:W-:Y:S07]  /*b640*/  MOV R0, UR7 ;  /* 0x0000000700007c02 */ /* 0x000fee0008000f00 */
.L_x_159:
[----:B--2---:R2:W3:Y:S02]  /*b650*/  SYNCS.PHASECHK.TRANS64.TRYWAIT P0, [R0+URZ+0xa8], R3 ;  /* 0x0000a803000075a7 */ /* 0x0044e400080011ff */
[----:B---3--:R-:W-:Y:S05]  /*b660*/  @!P0 NANOSLEEP.SYNCS 0x989680 ;  /* 0x009896800000895d */ /* 0x008fea0003900000 */
[----:B------:R-:W3:Y:S02]  /*b670*/  @!P0 SYNCS.PHASECHK.TRANS64 P0, [R0+URZ+0xa8], R3 ;  /* 0x0000a803000085a7 */ /* 0x000ee400080010ff */
[----:B---3--:R-:W-:Y:S05]  /*b680*/  @!P0 BRA `(.L_x_159) ;  /* 0xfffffffc00f08947 */ /* 0x008fea000383ffff */
[----:B------:R-:W-:Y:S05]  /*b690*/  BRA `(.L_x_70) ;  /* 0xffffff8800887947 */ /* 0x000fea000383ffff */
.L_x_74:
[----:B------:R-:W-:Y:S07]  /*b6a0*/  MOV R3, UR7 ;  /* 0x0000000700037c02 */ /* 0x000fee0008000f00 */
.L_x_160:
[----:B-1----:R1:W2:Y:S02]  /*b6b0*/  SYNCS.PHASECHK.TRANS64.TRYWAIT P0, [R3+URZ+0x80], R12 ;  /* 0x0000800c030075a7 */ /* 0x0022a400080011ff */
[----:B--2---:R-:W-:Y:S05]  /*b6c0*/  @!P0 NANOSLEEP.SYNCS 0x989680 ;  /* 0x009896800000895d */ /* 0x004fea0003900000 */
[----:B------:R-:W2:Y:S02]  /*b6d0*/  @!P0 SYNCS.PHASECHK.TRANS64 P0, [R3+URZ+0x80], R12 ;  /* 0x0000800c030085a7 */ /* 0x000ea400080010ff */
[----:B--2---:R-:W-:Y:S05]  /*b6e0*/  @!P0 BRA `(.L_x_160) ;  /* 0xfffffffc00f08947 */ /* 0x004fea000383ffff */
[----:B------:R-:W-:Y:S05]  /*b6f0*/  BRA `(.L_x_161) ;  /* 0xffffff8c00007947 */ /* 0x000fea000383ffff */
.L_x_75:
[----:B-1----:R-:W-:Y:S07]  /*b700*/  MOV R3, UR7 ;  /* 0x0000000700037c02 */ /* 0x002fee0008000f00 */
.L_x_162:
[----:B-1----:R1:W2:Y:S02]  /*b710*/  SYNCS.PHASECHK.TRANS64.TRYWAIT P0, [R3+URZ+0x88], R12 ;  /* 0x0000880c030075a7 */ /* 0x0022a400080011ff */
[----:B--2---:R-:W-:Y:S05]  /*b720*/  @!P0 NANOSLEEP.SYNCS 0x989680 ;  /* 0x009896800000895d */ /* 0x004fea0003900000 */
[----:B------:R-:W2:Y:S02]  /*b730*/  @!P0 SYNCS.PHASECHK.TRANS64 P0, [R3+URZ+0x88], R12 ;  /* 0x0000880c030085a7 */ /* 0x000ea400080010ff */
[----:B--2---:R-:W-:Y:S05]  /*b740*/  @!P0 BRA `(.L_x_162) ;  /* 0xfffffffc00f08947 */ /* 0x004fea000383ffff */
[----:B------:R-:W-:Y:S05]  /*b750*/  BRA `(.L_x_163) ;  /* 0xffffff8c00407947 */ /* 0x000fea000383ffff */
.L_x_76:
[----:B-1----:R-:W-:Y:S07]  /*b760*/  MOV R3, UR7 ;  /* 0x0000000700037c02 */ /* 0x002fee0008000f00 */
.L_x_164:
[----:B-1----:R1:W2:Y:S02]  /*b770*/  SYNCS.PHASECHK.TRANS64.TRYWAIT P0, [R3+URZ+0x90], R12 ;  /* 0x0000900c030075a7 */ /* 0x0022a400080011ff */
[----:B--2---:R-:W-:Y:S05]  /*b780*/  @!P0 NANOSLEEP.SYNCS 0x989680 ;  /* 0x009896800000895d */ /* 0x004fea0003900000 */
[----:B------:R-:W2:Y:S02]  /*b790*/  @!P0 SYNCS.PHASECHK.TRANS64 P0, [R3+URZ+0x90], R12 ;  /* 0x0000900c030085a7 */ /* 0x000ea400080010ff */
[----:B--2---:R-:W-:Y:S05]  /*b7a0*/  @!P0 BRA `(.L_x_164) ;  /* 0xfffffffc00f08947 */ /* 0x004fea000383ffff */
[----:B------:R-:W-:Y:S05]  /*b7b0*/  BRA `(.L_x_165) ;  /* 0xffffff8c00887947 */ /* 0x000fea000383ffff */
.L_x_77:
[----:B------:R-:W-:Y:S07]  /*b7c0*/  MOV R3, UR7 ;  /* 0x0000000700037c02 */ /* 0x000fee0008000f00 */
.L_x_166:
[----:B-1----:R1:W2:Y:S02]  /*b7d0*/  SYNCS.PHASECHK.TRANS64.TRYWAIT P0, [R3+URZ+0x98], R12 ;  /* 0x0000980c030075a7 */ /* 0x0022a400080011ff */
[----:B--2---:R-:W-:Y:S05]  /*b7e0*/  @!P0 NANOSLEEP.SYNCS 0x989680 ;  /* 0x009896800000895d */ /* 0x004fea0003900000 */
[----:B------:R-:W2:Y:S02]  /*b7f0*/  @!P0 SYNCS.PHASECHK.TRANS64 P0, [R3+URZ+0x98], R12 ;  /* 0x0000980c030085a7 */ /* 0x000ea400080010ff */
[----:B--2---:R-:W-:Y:S05]  /*b800*/  @!P0 BRA `(.L_x_166) ;  /* 0xfffffffc00f08947 */ /* 0x004fea000383ffff */
[----:B------:R-:W-:Y:S05]  /*b810*/  BRA `(.L_x_167) ;  /* 0xffffff9000107947 */ /* 0x000fea000383ffff */
.L_x_79:
[----:B------:R-:W-:-:S07]  /*b820*/  MOV R0, UR7 ;  /* 0x0000000700007c02 */ /* 0x000fce0008000f00 */
.L_x_168:
[----:B-1----:R1:W3:Y:S02]  /*b830*/  SYNCS.PHASECHK.TRANS64.TRYWAIT P0, [R0+URZ+0x80], R3 ;  /* 0x00008003000075a7 */ /* 0x0022e400080011ff */
[----:B---3--:R-:W-:Y:S05]  /*b840*/  @!P0 NANOSLEEP.SYNCS 0x989680 ;  /* 0x009896800000895d */ /* 0x008fea0003900000 */
[----:B------:R-:W3:Y:S02]  /*b850*/  @!P0 SYNCS.PHASECHK.TRANS64 P0, [R0+URZ+0x80], R3 ;  /* 0x00008003000085a7 */ /* 0x000ee400080010ff */
[----:B---3--:R-:W-:Y:S05]  /*b860*/  @!P0 BRA `(.L_x_168) ;  /* 0xfffffffc00f08947 */ /* 0x008fea000383ffff */
[----:B------:R-:W-:Y:S05]  /*b870*/  BRA `(.L_x_169) ;  /* 0xffffff9000807947 */ /* 0x000fea000383ffff */
.L_x_80:
[----:B-1----:R-:W-:-:S07]  /*b880*/  MOV R0, UR7 ;  /* 0x0000000700007c02 */ /* 0x002fce0008000f00 */
.L_x_170:
[----:B-1----:R1:W3:Y:S02]  /*b890*/  SYNCS.PHASECHK.TRANS64.TRYWAIT P0, [R0+URZ+0x88], R3 ;  /* 0x00008803000075a7 */ /* 0x0022e400080011ff */
[----:B---3--:R-:W-:Y:S05]  /*b8a0*/  @!P0 NANOSLEEP.SYNCS 0x989680 ;  /* 0x009896800000895d */ /* 0x008fea0003900000 */
[----:B------:R-:W3:Y:S02]  /*b8b0*/  @!P0 SYNCS.PHASECHK.TRANS64 P0, [R0+URZ+0x88], R3 ;  /* 0x00008803000085a7 */ /* 0x000ee400080010ff */
[----:B---3--:R-:W-:Y:S05]  /*b8c0*/  @!P0 BRA `(.L_x_170) ;  /* 0xfffffffc00f08947 */ /* 0x008fea000383ffff */
[----:B------:R-:W-:Y:S05]  /*b8d0*/  BRA `(.L_x_171) ;  /* 0xffffff9000707947 */ /* 0x000fea000383ffff */
.L_x_81:
[----:B-1----:R-:W-:-:S07]  /*b8e0*/  MOV R0, UR7 ;  /* 0x0000000700007c02 */ /* 0x002fce0008000f00 */
.L_x_172:
[----:B-1----:R1:W3:Y:S02]  /*b8f0*/  SYNCS.PHASECHK.TRANS64.TRYWAIT P0, [R0+URZ+0x90], R3 ;  /* 0x00009003000075a7 */ /* 0x0022e400080011ff */
[----:B---3--:R-:W-:Y:S05]  /*b900*/  @!P0 NANOSLEEP.SYNCS 0x989680 ;  /* 0x009896800000895d */ /* 0x008fea0003900000 */
[----:B------:R-:W3:Y:S02]  /*b910*/  @!P0 SYNCS.PHASECHK.TRANS64 P0, [R0+URZ+0x90], R3 ;  /* 0x00009003000085a7 */ /* 0x000ee400080010ff */
[----:B---3--:R-:W-:Y:S05]  /*b920*/  @!P0 BRA `(.L_x_172) ;  /* 0xfffffffc00f08947 */ /* 0x008fea000383ffff */
[----:B------:R-:W-:Y:S05]  /*b930*/  BRA `(.L_x_173) ;  /* 0xffffff9000607947 */ /* 0x000fea000383ffff */
.L_x_83:
[----:B--2---:R2:W4:Y:S02]  /*b940*/  SYNCS.PHASECHK.TRANS64.TRYWAIT P0, [R0+URZ+0xb0], R3 ;  /* 0x0000b003000075a7 */ /* 0x00452400080011ff */
[----:B----4-:R-:W-:Y:S05]  /*b950*/  @!P0 NANOSLEEP.SYNCS 0x989680 ;  /* 0x009896800000895d */ /* 0x010fea0003900000 */
[----:B------:R-:W4:Y:S02]  /*b960*/  @!P0 SYNCS.PHASECHK.TRANS64 P0, [R0+URZ+0xb0], R3 ;  /* 0x0000b003000085a7 */ /* 0x000f2400080010ff */
[----:B----4-:R-:W-:Y:S05]  /*b970*/  @!P0 BRA `(.L_x_83) ;  /* 0xfffffffc00f08947 */ /* 0x010fea000383ffff */
[----:B------:R-:W-:Y:S05]  /*b980*/  BRA `(.L_x_174) ;  /* 0xffffff9400347947 */ /* 0x000fea000383ffff */
.L_x_94:
[----:B-1----:R-:W-:Y:S04]  /*b990*/  MOV R3, UR36 ;  /* 0x0000002400037c02 */ /* 0x002fe80008000f00 */
[----:B------:R1:W3:Y:S03]  /*b9a0*/  SYNCS.PHASECHK.TRANS64.TRYWAIT P1, [R3+URZ+0x60], R4 ;  /* 0x00006004030075a7 */ /* 0x0002e600080211ff */
[----:B---3--:R-:W-:Y:S05]  /*b9b0*/  @!P1 NANOSLEEP.SYNCS 0x989680 ;  /* 0x009896800000995d */ /* 0x008fea0003900000 */
[----:B------:R-:W3:Y:S02]  /*b9c0*/  @!P1 SYNCS.PHASECHK.TRANS64 P1, [R3+URZ+0x60], R4 ;  /* 0x00006004030095a7 */ /* 0x000ee400080210ff */
[----:B---3--:R-:W-:Y:S05]  /*b9d0*/  @!P1 BRA `(.L_x_94) ;  /* 0xfffffffc00ec9947 */ /* 0x008fea000383ffff */
[----:B------:R-:W-:Y:S05]  /*b9e0*/  BRA `(.L_x_93) ;  /* 0xffffffa000887947 */ /* 0x000fea000383ffff */
.L_x_96:
[----:B-1----:R1:W4:Y:S02]  /*b9f0*/  SYNCS.PHASECHK.TRANS64.TRYWAIT P0, [R87+URZ+0xd0], R0 ;  /* 0x0000d000570075a7 */ /* 0x00232400080011ff */
[----:B----4-:R-:W-:Y:S05]  /*ba00*/  @!P0 NANOSLEEP.SYNCS 0x989680 ;  /* 0x009896800000895d */ /* 0x010fea0003900000 */
[----:B------:R-:W4:Y:S02]  /*ba10*/  @!P0 SYNCS.PHASECHK.TRANS64 P0, [R87+URZ+0xd0], R0 ;  /* 0x0000d000570085a7 */ /* 0x000f2400080010ff */
[----:B----4-:R-:W-:Y:S05]  /*ba20*/  @!P0 BRA `(.L_x_96) ;  /* 0xfffffffc00f08947 */ /* 0x010fea000383ffff */
[----:B------:R-:W-:Y:S05]  /*ba30*/  BRA `(.L_x_95) ;  /* 0xffffffa000e87947 */ /* 0x000fea000383ffff */
.L_x_105:
[----:B--2---:R2:W3:Y:S02]  /*ba40*/  SYNCS.PHASECHK.TRANS64.TRYWAIT P0, [R3+URZ+0x60], R0 ;  /* 0x00006000030075a7 */ /* 0x0044e400080011ff */
[----:B---3--:R-:W-:Y:S05]  /*ba50*/  @!P0 NANOSLEEP.SYNCS 0x989680 ;  /* 0x009896800000895d */ /* 0x008fea0003900000 */
[----:B------:R-:W3:Y:S02]  /*ba60*/  @!P0 SYNCS.PHASECHK.TRANS64 P0, [R3+URZ+0x60], R0 ;  /* 0x00006000030085a7 */ /* 0x000ee400080010ff */
[----:B---3--:R-:W-:Y:S05]  /*ba70*/  @!P0 BRA `(.L_x_105) ;  /* 0xfffffffc00f08947 */ /* 0x008fea000383ffff */
[----:B------:R-:W-:Y:S05]  /*ba80*/  BRA `(.L_x_104) ;  /* 0xffffffb400b07947 */ /* 0x000fea000383ffff */
.L_x_113:
[----:B--2---:R2:W3:Y:S02]  /*ba90*/  SYNCS.PHASECHK.TRANS64.TRYWAIT P0, [R0+URZ+0x60], R7 ;  /* 0x00006007000075a7 */ /* 0x0044e400080011ff */
[----:B---3--:R-:W-:Y:S05]  /*baa0*/  @!P0 NANOSLEEP.SYNCS 0x989680 ;  /* 0x009896800000895d */ /* 0x008fea0003900000 */
[----:B------:R-:W3:Y:S02]  /*bab0*/  @!P0 SYNCS.PHASECHK.TRANS64 P0, [R0+URZ+0x60], R7 ;  /* 0x00006007000085a7 */ /* 0x000ee400080010ff */
[----:B---3--:R-:W-:Y:S05]  /*bac0*/  @!P0 BRA `(.L_x_113) ;  /* 0xfffffffc00f08947 */ /* 0x008fea000383ffff */
[----:B------:R-:W-:Y:S05]  /*bad0*/  BRA `(.L_x_112) ;  /* 0xffffffc800a47947 */ /* 0x000fea000383ffff */
.L_x_121:
[----:B-1----:R1:W2:Y:S02]  /*bae0*/  SYNCS.PHASECHK.TRANS64.TRYWAIT P0, [R3+URZ+0x60], R0 ;  /* 0x00006000030075a7 */ /* 0x0022a400080011ff */
[----:B--2---:R-:W-:Y:S05]  /*baf0*/  @!P0 NANOSLEEP.SYNCS 0x989680 ;  /* 0x009896800000895d */ /* 0x004fea0003900000 */
[----:B------:R-:W2:Y:S02]  /*bb00*/  @!P0 SYNCS.PHASECHK.TRANS64 P0, [R3+URZ+0x60], R0 ;  /* 0x00006000030085a7 */ /* 0x000ea400080010ff */
[----:B--2---:R-:W-:Y:S05]  /*bb10*/  @!P0 BRA `(.L_x_121) ;  /* 0xfffffffc00f08947 */ /* 0x004fea000383ffff */
[----:B------:R-:W-:Y:S05]  /*bb20*/  BRA `(.L_x_120) ;  /* 0xffffffdc00987947 */ /* 0x000fea000383ffff */
        .weak           $__internal_0_$__cuda_sm10x_tcgen05_guardrail_trap_col_being_dealloced_not_returned_by_alloc
        .type           $__internal_0_$__cuda_sm10x_tcgen05_guardrail_trap_col_being_dealloced_not_returned_by_alloc,@function
        .size           $__internal_0_$__cuda_sm10x_tcgen05_guardrail_trap_col_being_dealloced_not_returned_by_alloc,($__internal_1_$__cuda_sm10x_tcgen05_guardrail_trap_phase_invalid_during_alloc - $__internal_0_$__cuda_sm10x_tcgen05_guardrail_trap_col_being_dealloced_not_returned_by_alloc)
$__internal_0_$__cuda_sm10x_tcgen05_guardrail_trap_col_being_dealloced_not_returned_by_alloc:
[----:B------:R-:W-:Y:S05]  /*bb30*/  BPT.TRAP 0x1 ;  /* 0x000000040000795c */ /* 0x000fea0000300000 */
[----:B------:R-:W-:-:S04]  /*bb40*/  HFMA2 R3, -RZ, RZ, 0, 0 ;  /* 0x00000000ff037431 */ /* 0x000fc800000001ff */
[----:B------:R-:W-:Y:S05]  /*bb50*/  RET.REL.NODEC R2 `(_ZN7cutlass13device_kernelINS_4gemm6kernel13GemmUniversalIN4cute5tupleIJiiiiEEENS1_10collective13CollectiveMmaINS1_35MainloopSm100TmaUmmaWarpSpecializedILi6ELi2ELi2ENS5_IJNS4_1CILi1EEESB_SB_EEEEENS5_IJNSA_ILi128EEENSA_ILi256EEENSA_ILi32EEEEEENS_6half_tENS5_IJlSB_lEEESI_NS5_IJSB_llEEENS4_8TiledMMAINS4_8MMA_AtomIJNS4_20SM100_MMA_F16BF16_SSISI_SI_fLi128ELi256ELNS4_4UMMA5MajorE0ELSP_1ELNSO_7ScaleInE0ELSQ_0EEEEEENS4_6LayoutISC_NS5_IJNSA_ILi0EEESU_SU_EEEEENS5_IJNS4_10UnderscoreESX_SX_EEEEENS4_13SM90_TMA_LOADENS4_14ComposedLayoutINS4_7SwizzleILi2ELi4ELi3EEENS4_18smem_ptr_flag_bitsILi16EEENST_INS5_IJNSA_ILi8EEESG_EEENS5_IJSG_SB_EEEEEEEvNS4_8identityES10_NS11_INS12_ILi3ELi4ELi3EEES15_NST_INS5_IJNSA_ILi64EEES16_EEENS5_IJSB_S1D_EEEEEEEvS1B_EENS_8epilogue10collective18CollectiveEpilogueINS1J_23Sm100TmaWarpSpecializedILi4ELi2ELi64ELb1ELb0EEEJSH_NS5_IJNST_ISE_SB_EENST_IS1D_SB_EEEEESI_SJ_SI_SJ_NS1J_6fusion15FusionCallbacksIS1N_NS1R_17LinearCombinationISI_fSI_fLNS_15FloatRoundStyleE2EEESH_S1Q_JEEENS4_5SM1004TMEM4LOAD26SM100_TMEM_LOAD_32dp32b64xES10_NS11_IS1C_S15_NST_INS5_IJS16_S1D_EEENS5_IJS1D_SB_EEEEEEENS4_39AutoVectorizingCopyWithAssumedAlignmentILi128EEENS4_14SM90_TMA_STOREES24_S26_S26_EEEvvEEEEvNT_6ParamsE) ;  /* 0xffffff4402287950 */ /* 0x000fea0003c3ffff */
        .weak           $__internal_1_$__cuda_sm10x_tcgen05_guardrail_trap_phase_invalid_during_alloc
        .type           $__internal_1_$__cuda_sm10x_tcgen05_guardrail_trap_phase_invalid_during_alloc,@function
        .size           $__internal_1_$__cuda_sm10x_tcgen05_guardrail_trap_phase_invalid_during_alloc,($__internal_2_$__cuda_sm10x_tcgen05_guardrail_trap_unallocated_columns_being_dealloced - $__internal_1_$__cuda_sm10x_tcgen05_guardrail_trap_phase_invalid_during_alloc)
$__internal_1_$__cuda_sm10x_tcgen05_guardrail_trap_phase_invalid_during_alloc:
[----:B------:R-:W-:Y:S05]  /*bb60*/  BPT.TRAP 0x1 ;  /* 0x000000040000795c */ /* 0x000fea0000300000 */
[----:B------:R-:W-:-:S04]  /*bb70*/  MOV R3, 0x0 ;  /* 0x0000000000037802 */ /* 0x000fc80000000f00 */
[----:B------:R-:W-:Y:S05]  /*bb80*/  RET.REL.NODEC R2 `(_ZN7cutlass13device_kernelINS_4gemm6kernel13GemmUniversalIN4cute5tupleIJiiiiEEENS1_10collective13CollectiveMmaINS1_35MainloopSm100TmaUmmaWarpSpecializedILi6ELi2ELi2ENS5_IJNS4_1CILi1EEESB_SB_EEEEENS5_IJNSA_ILi128EEENSA_ILi256EEENSA_ILi32EEEEEENS_6half_tENS5_IJlSB_lEEESI_NS5_IJSB_llEEENS4_8TiledMMAINS4_8MMA_AtomIJNS4_20SM100_MMA_F16BF16_SSISI_SI_fLi128ELi256ELNS4_4UMMA5MajorE0ELSP_1ELNSO_7ScaleInE0ELSQ_0EEEEEENS4_6LayoutISC_NS5_IJNSA_ILi0EEESU_SU_EEEEENS5_IJNS4_10UnderscoreESX_SX_EEEEENS4_13SM90_TMA_LOADENS4_14ComposedLayoutINS4_7SwizzleILi2ELi4ELi3EEENS4_18smem_ptr_flag_bitsILi16EEENST_INS5_IJNSA_ILi8EEESG_EEENS5_IJSG_SB_EEEEEEEvNS4_8identityES10_NS11_INS12_ILi3ELi4ELi3EEES15_NST_INS5_IJNSA_ILi64EEES16_EEENS5_IJSB_S1D_EEEEEEEvS1B_EENS_8epilogue10collective18CollectiveEpilogueINS1J_23Sm100TmaWarpSpecializedILi4ELi2ELi64ELb1ELb0EEEJSH_NS5_IJNST_ISE_SB_EENST_IS1D_SB_EEEEESI_SJ_SI_SJ_NS1J_6fusion15FusionCallbacksIS1N_NS1R_17LinearCombinationISI_fSI_fLNS_15FloatRoundStyleE2EEESH_S1Q_JEEENS4_5SM1004TMEM4LOAD26SM100_TMEM_LOAD_32dp32b64xES10_NS11_IS1C_S15_NST_INS5_IJS16_S1D_EEENS5_IJS1D_SB_EEEEEEENS4_39AutoVectorizingCopyWithAssumedAlignmentILi128EEENS4_14SM90_TMA_STOREES24_S26_S26_EEEvvEEEEvNT_6ParamsE) ;  /* 0xffffff44021c7950 */ /* 0x000fea0003c3ffff */
        .weak           $__internal_2_$__cuda_sm10x_tcgen05_guardrail_trap_unallocated_columns_being_dealloced
        .type           $__internal_2_$__cuda_sm10x_tcgen05_guardrail_trap_unallocated_columns_being_dealloced,@function
        .size           $__internal_2_$__cuda_sm10x_tcgen05_guardrail_trap_unallocated_columns_being_dealloced,(.L_x_176 - $__internal_2_$__cuda_sm10x_tcgen05_guardrail_trap_unallocated_columns_being_dealloced)
$__internal_2_$__cuda_sm10x_tcgen05_guardrail_trap_unallocated_columns_being_dealloced:
[----:B------:R-:W-:Y:S05]  /*bb90*/  BPT.TRAP 0x1 ;  /* 0x000000040000795c */ /* 0x000fea0000300000 */
[----:B------:R-:W-:-:S04]  /*bba0*/  HFMA2 R3, -RZ, RZ, 0, 0 ;  /* 0x00000000ff037431 */ /* 0x000fc800000001ff */
[----:B------:R-:W-:Y:S05]  /*bbb0*/  RET.REL.NODEC R2 `(_ZN7cutlass13device_kernelINS_4gemm6kernel13GemmUniversalIN4cute5tupleIJiiiiEEENS1_10collective13CollectiveMmaINS1_35MainloopSm100TmaUmmaWarpSpecializedILi6ELi2ELi2ENS5_IJNS4_1CILi1EEESB_SB_EEEEENS5_IJNSA_ILi128EEENSA_ILi256EEENSA_ILi32EEEEEENS_6half_tENS5_IJlSB_lEEESI_NS5_IJSB_llEEENS4_8TiledMMAINS4_8MMA_AtomIJNS4_20SM100_MMA_F16BF16_SSISI_SI_fLi128ELi256ELNS4_4UMMA5MajorE0ELSP_1ELNSO_7ScaleInE0ELSQ_0EEEEEENS4_6LayoutISC_NS5_IJNSA_ILi0EEESU_SU_EEEEENS5_IJNS4_10UnderscoreESX_SX_EEEEENS4_13SM90_TMA_LOADENS4_14ComposedLayoutINS4_7SwizzleILi2ELi4ELi3EEENS4_18smem_ptr_flag_bitsILi16EEENST_INS5_IJNSA_ILi8EEESG_EEENS5_IJSG_SB_EEEEEEEvNS4_8identityES10_NS11_INS12_ILi3ELi4ELi3EEES15_NST_INS5_IJNSA_ILi64EEES16_EEENS5_IJSB_S1D_EEEEEEEvS1B_EENS_8epilogue10collective18CollectiveEpilogueINS1J_23Sm100TmaWarpSpecializedILi4ELi2ELi64ELb1ELb0EEEJSH_NS5_IJNST_ISE_SB_EENST_IS1D_SB_EEEEESI_SJ_SI_SJ_NS1J_6fusion15FusionCallbacksIS1N_NS1R_17LinearCombinationISI_fSI_fLNS_15FloatRoundStyleE2EEESH_S1Q_JEEENS4_5SM1004TMEM4LOAD26SM100_TMEM_LOAD_32dp32b64xES10_NS11_IS1C_S15_NST_INS5_IJS16_S1D_EEENS5_IJS1D_SB_EEEEEEENS4_39AutoVectorizingCopyWithAssumedAlignmentILi128EEENS4_14SM90_TMA_STOREES24_S26_S26_EEEvvEEEEvNT_6ParamsE) ;  /* 0xffffff4402107950 */ /* 0x000fea0003c3ffff */
.L_x_175:
[----:B------:R-:W-:-:S00]  /*bbc0*/  BRA `(.L_x_175) ;  /* 0xfffffffc00fc7947 */ /* 0x000fc0000383ffff */
[----:B------:R-:W-:-:S00]  /*bbd0*/  NOP ;  /* 0x0000000000007918 */ /* 0x000fc00000000000 */
        /* <DEDUP_REMOVED lines=10> */
.L_x_176:


//--------------------- .nv.global.init           --------------------------
	.section	.nv.global.init,"aw",@progbits
.nv.global.init:
	.type		$str$27,@object
	.size		$str$27,($str$28 - $str$27)
$str$27:
        /*0000*/ 	.byte	0x28, 0x61, 0x64, 0x64, 0x72, 0x65, 0x73, 0x73, 0x20, 0x26, 0x20, 0x6d, 0x61, 0x73, 0x6b, 0x29
        /*0010*/ 	.byte	0x20, 0x3d, 0x3d, 0x20, 0x30, 0x00
	.type		$str$28,@object
	.size		$str$28,($str$26 - $str$28)
$str$28:
        /*0016*/ 	.byte	0x2f, 0x74, 0x6d, 0x70, 0x2f, 0x63, 0x75, 0x74, 0x6c, 0x61, 0x73, 0x73, 0x5f, 0x73, 0x77, 0x65
        /*0026*/ 	.byte	0x65, 0x70, 0x5f, 0x73, 0x72, 0x63, 0x2f, 0x69, 0x6e, 0x63, 0x6c, 0x75, 0x64, 0x65, 0x2f, 0x63
        /*0036*/ 	.byte	0x75, 0x74, 0x65, 0x2f, 0x70, 0x6f, 0x69, 0x6e, 0x74, 0x65, 0x72, 0x5f, 0x66, 0x6c, 0x61, 0x67
        /*0046*/ 	.byte	0x67, 0x65, 0x64, 0x2e, 0x68, 0x70, 0x70, 0x00
	.type		$str$26,@object
	.size		$str$26,($str$25 - $str$26)
$str$26:
        /*004e*/ 	.byte	0x2f, 0x74, 0x6d, 0x70, 0x2f, 0x63, 0x75, 0x74, 0x6c, 0x61, 0x73, 0x73, 0x5f, 0x73, 0x77, 0x65
        /*005e*/ 	.byte	0x65, 0x70, 0x5f, 0x73, 0x72, 0x63, 0x2f, 0x69, 0x6e, 0x63, 0x6c, 0x75, 0x64, 0x65, 0x2f, 0x63
        /*006e*/ 	.byte	0x75, 0x74, 0x65, 0x2f, 0x61, 0x74, 0x6f, 0x6d, 0x2f, 0x63, 0x6f, 0x70, 0x79, 0x5f, 0x74, 0x72
        /*007e*/ 	.byte	0x61, 0x69, 0x74, 0x73, 0x5f, 0x73, 0x6d, 0x31, 0x30, 0x30, 0x2e, 0x68, 0x70, 0x70, 0x00
	.type		$str$25,@object
	.size		$str$25,(__unnamed_1 - $str$25)
$str$25:
        /*008d*/ 	.byte	0x28, 0x28, 0x75, 0x69, 0x6e, 0x74, 0x33, 0x32, 0x5f, 0x74, 0x28, 0x74, 0x68, 0x72, 0x65, 0x61
        /*009d*/ 	.byte	0x64, 0x49, 0x64, 0x78, 0x2e, 0x78, 0x29, 0x20, 0x2f, 0x20, 0x33, 0x32, 0x29, 0x20, 0x25, 0x20
        /*00ad*/ 	.byte	0x34, 0x29, 0x20, 0x3d, 0x3d, 0x20, 0x28, 0x28, 0x28, 0x74, 0x6d, 0x65, 0x6d, 0x5f, 0x61, 0x64
        /*00bd*/ 	.byte	0x64, 0x72, 0x20, 0x3e, 0x3e, 0x20, 0x31, 0x36, 0x29, 0x20, 0x2f, 0x20, 0x33, 0x32, 0x29, 0x20
        /*00cd*/ 	.byte	0x25, 0x20, 0x34, 0x29, 0x00
	.type		__unnamed_1,@object
	.size		__unnamed_1,(__unnamed_2 - __unnamed_1)
__unnamed_1:
        /*00d2*/ 	.byte	0x61, 0x75, 0x74, 0x6f, 0x20, 0x63, 0x75, 0x74, 0x65, 0x3a, 0x3a, 0x61, 0x73, 0x5f, 0x70, 0x6f
        /* <DEDUP_REMOVED lines=24> */
        /*0262*/ 	.byte	0x3e, 0x3e, 0x3e, 0x3e, 0x5d, 0x00
	.type		__unnamed_2,@object
	.size		__unnamed_2,(.L_2 - __unnamed_2)
__unnamed_2:
        /* <DEDUP_REMOVED lines=43> */
        /*0518*/ 	.byte	0x74, 0x65, 0x3a, 0x3a, 0x43, 0x3c, 0x30, 0x3e, 0x3e, 0x3e, 0x3e, 0x5d, 0x00
.L_2:


//--------------------- .nv.shared._ZN7cutlass13device_kernelINS_4gemm6kernel13GemmUniversalIN4cute5tupleIJiiiiEEENS1_10collective13CollectiveMmaINS1_35MainloopSm100TmaUmmaWarpSpecializedILi6ELi2ELi2ENS5_IJNS4_1CILi1EEESB_SB_EEEEENS5_IJNSA_ILi128EEENSA_ILi256EEENSA_ILi32EEEEEENS_6half_tENS5_IJlSB_lEEESI_NS5_IJSB_llEEENS4_8TiledMMAINS4_8MMA_AtomIJNS4_20SM100_MMA_F16BF16_SSISI_SI_fLi128ELi256ELNS4_4UMMA5MajorE0ELSP_1ELNSO_7ScaleInE0ELSQ_0EEEEEENS4_6LayoutISC_NS5_IJNSA_ILi0EEESU_SU_EEEEENS5_IJNS4_10UnderscoreESX_SX_EEEEENS4_13SM90_TMA_LOADENS4_14ComposedLayoutINS4_7SwizzleILi2ELi4ELi3EEENS4_18smem_ptr_flag_bitsILi16EEENST_INS5_IJNSA_ILi8EEESG_EEENS5_IJSG_SB_EEEEEEEvNS4_8identityES10_NS11_INS12_ILi3ELi4ELi3EEES15_NST_INS5_IJNSA_ILi64EEES16_EEENS5_IJSB_S1D_EEEEEEEvS1B_EENS_8epilogue10collective18CollectiveEpilogueINS1J_23Sm100TmaWarpSpecializedILi4ELi2ELi64ELb1ELb0EEEJSH_NS5_IJNST_ISE_SB_EENST_IS1D_SB_EEEEESI_SJ_SI_SJ_NS1J_6fusion15FusionCallbacksIS1N_NS1R_17LinearCombinationISI_fSI_fLNS_15FloatRoundStyleE2EEESH_S1Q_JEEENS4_5SM1004TMEM4LOAD26SM100_TMEM_LOAD_32dp32b64xES10_NS11_IS1C_S15_NST_INS5_IJS16_S1D_EEENS5_IJS1D_SB_EEEEEEENS4_39AutoVectorizingCopyWithAssumedAlignmentILi128EEENS4_14SM90_TMA_STOREES24_S26_S26_EEEvvEEEEvNT_6ParamsE --------------------------
	.section	.nv.shared._ZN7cutlass13device_kernelINS_4gemm6kernel13GemmUniversalIN4cute5tupleIJiiiiEEENS1_10collective13CollectiveMmaINS1_35MainloopSm100TmaUmmaWarpSpecializedILi6ELi2ELi2ENS5_IJNS4_1CILi1EEESB_SB_EEEEENS5_IJNSA_ILi128EEENSA_ILi256EEENSA_ILi32EEEEEENS_6half_tENS5_IJlSB_lEEESI_NS5_IJSB_llEEENS4_8TiledMMAINS4_8MMA_AtomIJNS4_20SM100_MMA_F16BF16_SSISI_SI_fLi128ELi256ELNS4_4UMMA5MajorE0ELSP_1ELNSO_7ScaleInE0ELSQ_0EEEEEENS4_6LayoutISC_NS5_IJNSA_ILi0EEESU_SU_EEEEENS5_IJNS4_10UnderscoreESX_SX_EEEEENS4_13SM90_TMA_LOADENS4_14ComposedLayoutINS4_7SwizzleILi2ELi4ELi3EEENS4_18smem_ptr_flag_bitsILi16EEENST_INS5_IJNSA_ILi8EEESG_EEENS5_IJSG_SB_EEEEEEEvNS4_8identityES10_NS11_INS12_ILi3ELi4ELi3EEES15_NST_INS5_IJNSA_ILi64EEES16_EEENS5_IJSB_S1D_EEEEEEEvS1B_EENS_8epilogue10collective18CollectiveEpilogueINS1J_23Sm100TmaWarpSpecializedILi4ELi2ELi64ELb1ELb0EEEJSH_NS5_IJNST_ISE_SB_EENST_IS1D_SB_EEEEESI_SJ_SI_SJ_NS1J_6fusion15FusionCallbacksIS1N_NS1R_17LinearCombinationISI_fSI_fLNS_15FloatRoundStyleE2EEESH_S1Q_JEEENS4_5SM1004TMEM4LOAD26SM100_TMEM_LOAD_32dp32b64xES10_NS11_IS1C_S15_NST_INS5_IJS16_S1D_EEENS5_IJS1D_SB_EEEEEEENS4_39AutoVectorizingCopyWithAssumedAlignmentILi128EEENS4_14SM90_TMA_STOREES24_S26_S26_EEEvvEEEEvNT_6ParamsE,"aw",@nobits
	.sectionflags	@""
	.align	16
	.zero		1024


//--------------------- .nv.shared.reserved.0     --------------------------
	.section	.nv.shared.reserved.0,"aw",@nobits
	.weak		__nv_reservedSMEM_offset_0_alias
	.size		__nv_reservedSMEM_offset_0_alias, 0, 64
	.other		__nv_reservedSMEM_offset_0_alias,@"STO_CUDA_RESERVED_SHARED STV_DEFAULT"
__nv_reservedSMEM_offset_0_alias:
	.zero		0
.nv.shared.reserved.0:
	.zero		64
	.weak		__nv_reservedSMEM_tcgen05_partition
	.type		__nv_reservedSMEM_tcgen05_partition,@object
	.size		__nv_reservedSMEM_tcgen05_partition,(.L_0 - __nv_reservedSMEM_tcgen05_partition)
__nv_reservedSMEM_tcgen05_partition:
	.zero		32
.L_0:


//--------------------- .nv.global                --------------------------
	.section	.nv.global,"aw",@nobits
.nv.global:
	.type		_ZN40_INTERNAL_01739f45_4_k_cu_a4bf58e3_406164cute1_E,@object
	.size		_ZN40_INTERNAL_01739f45_4_k_cu_a4bf58e3_406164cute1_E,(_ZN40_INTERNAL_01739f45_4_k_cu_a4bf58e3_406164cuda3std3__45__cpo6cbeginE - _ZN40_INTERNAL_01739f45_4_k_cu_a4bf58e3_406164cute1_E)
_ZN40_INTERNAL_01739f45_4_k_cu_a4bf58e3_406164cute1_E:
	.zero		1
	.type		_ZN40_INTERNAL_01739f45_4_k_cu_a4bf58e3_406164cuda3std3__45__cpo6cbeginE,@object
	.size		_ZN40_INTERNAL_01739f45_4_k_cu_a4bf58e3_406164cuda3std3__45__cpo6cbeginE,(_ZN40_INTERNAL_01739f45_4_k_cu_a4bf58e3_406164cuda3std3__48in_placeE - _ZN40_INTERNAL_01739f45_4_k_cu_a4bf58e3_406164cuda3std3__45__cpo6cbeginE)
_ZN40_INTERNAL_01739f45_4_k_cu_a4bf58e3_406164cuda3std3__45__cpo6cbeginE:
	.zero		1
	.type		_ZN40_INTERNAL_01739f45_4_k_cu_a4bf58e3_406164cuda3std3__48in_placeE,@object
	.size		_ZN40_INTERNAL_01739f45_4_k_cu_a4bf58e3_406164cuda3std3__48in_placeE,(_ZN40_INTERNAL_01739f45_4_k_cu_a4bf58e3_406164cuda3std6ranges3__45__cpo9iter_moveE - _ZN40_INTERNAL_01739f45_4_k_cu_a4bf58e3_406164cuda3std3__48in_placeE)
_ZN40_INTERNAL_01739f45_4_k_cu_a4bf58e3_406164cuda3std3__48in_placeE:
	.zero		1
	.type		_ZN40_INTERNAL_01739f45_4_k_cu_a4bf58e3_406164cuda3std6ranges3__45__cpo9iter_moveE,@object
	.size		_ZN40_INTERNAL_01739f45_4_k_cu_a4bf58e3_406164cuda3std6ranges3__45__cpo9iter_moveE,(_ZN40_INTERNAL_01739f45_4_k_cu_a4bf58e3_406164cuda3std3__45__cpo5beginE - _ZN40_INTERNAL_01739f45_4_k_cu_a4bf58e3_406164cuda3std6ranges3__45__cpo9iter_moveE)
_ZN40_INTERNAL_01739f45_4_k_cu_a4bf58e3_406164cuda3std6ranges3__45__cpo9iter_moveE:
	.zero		1
	.type		_ZN40_INTERNAL_01739f45_4_k_cu_a4bf58e3_406164cuda3std3__45__cpo5beginE,@object
	.size		_ZN40_INTERNAL_01739f45_4_k_cu_a4bf58e3_406164cuda3std3__45__cpo5beginE,(_ZN40_INTERNAL_01739f45_4_k_cu_a4bf58e3_406164cuda3std3__442_GLOBAL__N__01739f45_4_k_cu_a4bf58e3_406166ignoreE - _ZN40_INTERNAL_01739f45_4_k_cu_a4bf58e3_406164cuda3std3__45__cpo5beginE)
_ZN40_INTERNAL_01739f45_4_k_cu_a4bf58e3_406164cuda3std3__45__cpo5beginE:
	.zero		1
	.type		_ZN40_INTERNAL_01739f45_4_k_cu_a4bf58e3_406164cuda3std3__442_GLOBAL__N__01739f45_4_k_cu_a4bf58e3_406166ignoreE,@object
	.size		_ZN40_INTERNAL_01739f45_4_k_cu_a4bf58e3_406164cuda3std3__442_GLOBAL__N__01739f45_4_k_cu_a4bf58e3_406166ignoreE,(_ZN40_INTERNAL_01739f45_4_k_cu_a4bf58e3_406164cute7productE - _ZN40_INTERNAL_01739f45_4_k_cu_a4bf58e3_406164cuda3std3__442_GLOBAL__N__01739f45_4_k_cu_a4bf58e3_406166ignoreE)
_ZN40_INTERNAL_01739f45_4_k_cu_a4bf58e3_406164cuda3std3__442_GLOBAL__N__01739f45_4_k_cu_a4bf58e3_406166ignoreE:
	.zero		1
	.type		_ZN40_INTERNAL_01739f45_4_k_cu_a4bf58e3_406164cute7productE,@object
	.size		_ZN40_INTERNAL_01739f45_4_k_cu_a4bf58e3_406164cute7productE,(_ZN40_INTERNAL_01739f45_4_k_cu_a4bf58e3_406164cuda3std3__45__cpo3endE - _ZN40_INTERNAL_01739f45_4_k_cu_a4bf58e3_406164cute7productE)
_ZN40_INTERNAL_01739f45_4_k_cu_a4bf58e3_406164cute7productE:
	.zero		1
	.type		_ZN40_INTERNAL_01739f45_4_k_cu_a4bf58e3_406164cuda3std3__45__cpo3endE,@object
	.size		_ZN40_INTERNAL_01739f45_4_k_cu_a4bf58e3_406164cuda3std3__45__cpo3endE,(_ZN40_INTERNAL_01739f45_4_k_cu_a4bf58e3_406164cuda3std3__419piecewise_constructE - _ZN40_INTERNAL_01739f45_4_k_cu_a4bf58e3_406164cuda3std3__45__cpo3endE)
_ZN40_INTERNAL_01739f45_4_k_cu_a4bf58e3_406164cuda3std3__45__cpo3endE:
	.zero		1
	.type		_ZN40_INTERNAL_01739f45_4_k_cu_a4bf58e3_406164cuda3std3__419piecewise_constructE,@object
	.size		_ZN40_INTERNAL_01739f45_4_k_cu_a4bf58e3_406164cuda3std3__419piecewise_constructE,(_ZN40_INTERNAL_01739f45_4_k_cu_a4bf58e3_406164cuda3std3__45__cpo4cendE - _ZN40_INTERNAL_01739f45_4_k_cu_a4bf58e3_406164cuda3std3__419piecewise_constructE)
_ZN40_INTERNAL_01739f45_4_k_cu_a4bf58e3_406164cuda3std3__419piecewise_constructE:
	.zero		1
	.type		_ZN40_INTERNAL_01739f45_4_k_cu_a4bf58e3_406164cuda3std3__45__cpo4cendE,@object
	.size		_ZN40_INTERNAL_01739f45_4_k_cu_a4bf58e3_406164cuda3std3__45__cpo4cendE,(_ZN40_INTERNAL_01739f45_4_k_cu_a4bf58e3_406164cuda3std6ranges3__45__cpo4swapE - _ZN40_INTERNAL_01739f45_4_k_cu_a4bf58e3_406164cuda3std3__45__cpo4cendE)
_ZN40_INTERNAL_01739f45_4_k_cu_a4bf58e3_406164cuda3std3__45__cpo4cendE:
	.zero		1
	.type		_ZN40_INTERNAL_01739f45_4_k_cu_a4bf58e3_406164cuda3std6ranges3__45__cpo4swapE,@object
	.size		_ZN40_INTERNAL_01739f45_4_k_cu_a4bf58e3_406164cuda3std6ranges3__45__cpo4swapE,(.L_10 - _ZN40_INTERNAL_01739f45_4_k_cu_a4bf58e3_406164cuda3std6ranges3__45__cpo4swapE)
_ZN40_INTERNAL_01739f45_4_k_cu_a4bf58e3_406164cuda3std6ranges3__45__cpo4swapE:
	.zero		1
.L_10:


//--------------------- .nv.constant0._ZN7cutlass13device_kernelINS_4gemm6kernel13GemmUniversalIN4cute5tupleIJiiiiEEENS1_10collective13CollectiveMmaINS1_35MainloopSm100TmaUmmaWarpSpecializedILi6ELi2ELi2ENS5_IJNS4_1CILi1EEESB_SB_EEEEENS5_IJNSA_ILi128EEENSA_ILi256EEENSA_ILi32EEEEEENS_6half_tENS5_IJlSB_lEEESI_NS5_IJSB_llEEENS4_8TiledMMAINS4_8MMA_AtomIJNS4_20SM100_MMA_F16BF16_SSISI_SI_fLi128ELi256ELNS4_4UMMA5MajorE0ELSP_1ELNSO_7ScaleInE0ELSQ_0EEEEEENS4_6LayoutISC_NS5_IJNSA_ILi0EEESU_SU_EEEEENS5_IJNS4_10UnderscoreESX_SX_EEEEENS4_13SM90_TMA_LOADENS4_14ComposedLayoutINS4_7SwizzleILi2ELi4ELi3EEENS4_18smem_ptr_flag_bitsILi16EEENST_INS5_IJNSA_ILi8EEESG_EEENS5_IJSG_SB_EEEEEEEvNS4_8identityES10_NS11_INS12_ILi3ELi4ELi3EEES15_NST_INS5_IJNSA_ILi64EEES16_EEENS5_IJSB_S1D_EEEEEEEvS1B_EENS_8epilogue10collective18CollectiveEpilogueINS1J_23Sm100TmaWarpSpecializedILi4ELi2ELi64ELb1ELb0EEEJSH_NS5_IJNST_ISE_SB_EENST_IS1D_SB_EEEEESI_SJ_SI_SJ_NS1J_6fusion15FusionCallbacksIS1N_NS1R_17LinearCombinationISI_fSI_fLNS_15FloatRoundStyleE2EEESH_S1Q_JEEENS4_5SM1004TMEM4LOAD26SM100_TMEM_LOAD_32dp32b64xES10_NS11_IS1C_S15_NST_INS5_IJS16_S1D_EEENS5_IJS1D_SB_EEEEEEENS4_39AutoVectorizingCopyWithAssumedAlignmentILi128EEENS4_14SM90_TMA_STOREES24_S26_S26_EEEvvEEEEvNT_6ParamsE --------------------------
	.section	.nv.constant0._ZN7cutlass13device_kernelINS_4gemm6kernel13GemmUniversalIN4cute5tupleIJiiiiEEENS1_10collective13CollectiveMmaINS1_35MainloopSm100TmaUmmaWarpSpecializedILi6ELi2ELi2ENS5_IJNS4_1CILi1EEESB_SB_EEEEENS5_IJNSA_ILi128EEENSA_ILi256EEENSA_ILi32EEEEEENS_6half_tENS5_IJlSB_lEEESI_NS5_IJSB_llEEENS4_8TiledMMAINS4_8MMA_AtomIJNS4_20SM100_MMA_F16BF16_SSISI_SI_fLi128ELi256ELNS4_4UMMA5MajorE0ELSP_1ELNSO_7ScaleInE0ELSQ_0EEEEEENS4_6LayoutISC_NS5_IJNSA_ILi0EEESU_SU_EEEEENS5_IJNS4_10UnderscoreESX_SX_EEEEENS4_13SM90_TMA_LOADENS4_14ComposedLayoutINS4_7SwizzleILi2ELi4ELi3EEENS4_18smem_ptr_flag_bitsILi16EEENST_INS5_IJNSA_ILi8EEESG_EEENS5_IJSG_SB_EEEEEEEvNS4_8identityES10_NS11_INS12_ILi3ELi4ELi3EEES15_NST_INS5_IJNSA_ILi64EEES16_EEENS5_IJSB_S1D_EEEEEEEvS1B_EENS_8epilogue10collective18CollectiveEpilogueINS1J_23Sm100TmaWarpSpecializedILi4ELi2ELi64ELb1ELb0EEEJSH_NS5_IJNST_ISE_SB_EENST_IS1D_SB_EEEEESI_SJ_SI_SJ_NS1J_6fusion15FusionCallbacksIS1N_NS1R_17LinearCombinationISI_fSI_fLNS_15FloatRoundStyleE2EEESH_S1Q_JEEENS4_5SM1004TMEM4LOAD26SM100_TMEM_LOAD_32dp32b64xES10_NS11_IS1C_S15_NST_INS5_IJS16_S1D_EEENS5_IJS1D_SB_EEEEEEENS4_39AutoVectorizingCopyWithAssumedAlignmentILi128EEENS4_14SM90_TMA_STOREES24_S26_S26_EEEvvEEEEvNT_6ParamsE,"a",@progbits
	.sectionflags	@""
	.align	4
.nv.constant0._ZN7cutlass13device_kernelINS_4gemm6kernel13GemmUniversalIN4cute5tupleIJiiiiEEENS1_10collective13CollectiveMmaINS1_35MainloopSm100TmaUmmaWarpSpecializedILi6ELi2ELi2ENS5_IJNS4_1CILi1EEESB_SB_EEEEENS5_IJNSA_ILi128EEENSA_ILi256EEENSA_ILi32EEEEEENS_6half_tENS5_IJlSB_lEEESI_NS5_IJSB_llEEENS4_8TiledMMAINS4_8MMA_AtomIJNS4_20SM100_MMA_F16BF16_SSISI_SI_fLi128ELi256ELNS4_4UMMA5MajorE0ELSP_1ELNSO_7ScaleInE0ELSQ_0EEEEEENS4_6LayoutISC_NS5_IJNSA_ILi0EEESU_SU_EEEEENS5_IJNS4_10UnderscoreESX_SX_EEEEENS4_13SM90_TMA_LOADENS4_14ComposedLayoutINS4_7SwizzleILi2ELi4ELi3EEENS4_18smem_ptr_flag_bitsILi16EEENST_INS5_IJNSA_ILi8EEESG_EEENS5_IJSG_SB_EEEEEEEvNS4_8identityES10_NS11_INS12_ILi3ELi4ELi3EEES15_NST_INS5_IJNSA_ILi64EEES16_EEENS5_IJSB_S1D_EEEEEEEvS1B_EENS_8epilogue10collective18CollectiveEpilogueINS1J_23Sm100TmaWarpSpecializedILi4ELi2ELi64ELb1ELb0EEEJSH_NS5_IJNST_ISE_SB_EENST_IS1D_SB_EEEEESI_SJ_SI_SJ_NS1J_6fusion15FusionCallbacksIS1N_NS1R_17LinearCombinationISI_fSI_fLNS_15FloatRoundStyleE2EEESH_S1Q_JEEENS4_5SM1004TMEM4LOAD26SM100_TMEM_LOAD_32dp32b64xES10_NS11_IS1C_S15_NST_INS5_IJS16_S1D_EEENS5_IJS1D_SB_EEEEEEENS4_39AutoVectorizingCopyWithAssumedAlignmentILi128EEENS4_14SM90_TMA_STOREES24_S26_S26_EEEvvEEEEvNT_6ParamsE:
	.zero		2944


//--------------------- SYMBOLS --------------------------

	.type		.nv.reservedSmem.offset0,@object
	.size		.nv.reservedSmem.offset0,0x4
	.type		.nv.reservedSmem.cap,@object
	.size		.nv.reservedSmem.cap,0x4
	.type		__assertfail,@function
